	.target	sm_90a

	.elftype	@"ET_EXEC"


//--------------------- .note.nv.tkinfo           --------------------------
	.section	.note.nv.tkinfo,"",@"SHT_NOTE"
	.sectionflags	@"SHF_NOTE_NV_TKINFO"
	.tkinfo
        /*0018*/ 	.word	0x00000002
        /*0030*/ 	.string	""
        /*0030*/ 	.string	"ptxas"
        /*0030*/ 	.string	"Cuda compilation tools, release 13.0, V13.0.88"
        /*0030*/ 	.string	"Build cuda_13.0.r13.0/compiler.36424714_0"
        /*0030*/ 	.string	"-arch sm_90a -m 64 "



//--------------------- .note.nv.cuinfo           --------------------------
	.section	.note.nv.cuinfo,"",@"SHT_NOTE"
	.sectionflags	@"SHF_NOTE_NV_CUINFO"
        /*0018*/ 	.short	0x0002
        /*001a*/ 	.short	0x005a
        /*001c*/ 	.short	0x0082
	.zero		2


//--------------------- .nv.info                  --------------------------
	.section	.nv.info,"",@"SHT_CUDA_INFO"
	.align	4


	//----- nvinfo : EIATTR_REGCOUNT
	.align		4
        /*0000*/ 	.byte	0x04, 0x2f
        /*0002*/ 	.short	(.L_15 - .L_14)
	.align		4
.L_14:
        /*0004*/ 	.word	index@(_ZN7cutlass13device_kernelINS_4gemm6kernel13GemmUniversalIN4cute5tupleIJiiiiEEENS1_10collective13CollectiveMmaINS1_34MainloopSm90TmaGmmaWarpSpecializedILi15ENS5_IJNS4_1CILi1EEESB_SB_EEENS1_35KernelTmaWarpSpecializedCooperativeEEENS5_IJNSA_ILi384EEENSA_ILi96EEENSA_ILi32EEEEEEaNS5_IJlSB_lEEEaSJ_NS4_8TiledMMAINS4_8MMA_AtomIJNS4_4SM904GMMA26MMA_64x96x32_S32S8S8_SS_TNEEEENS4_6LayoutINS5_IJNSA_ILi2EEESB_SB_EEENS5_IJSB_NSA_ILi0EEEST_EEEEENS5_IJNS4_10UnderscoreESW_SW_EEEEENS4_13SM90_TMA_LOADENS4_14ComposedLayoutINS4_7SwizzleILi1ELi4ELi3EEENS4_18smem_ptr_flag_bitsILi8EEENSQ_INS5_IJNSA_ILi8EEESH_EEENS5_IJSH_SB_EEEEEEEvNS4_8identityESZ_S19_vS1A_EENS_8epilogue10collective6detail29Sm90TmaWarpSpecializedAdapterINS1D_15DefaultEpilogueIaSJ_SJ_NS1C_6thread17LinearCombinationIaLi1EiiLNS1H_9ScaleType4KindE0ELNS_15FloatRoundStyleE2EaEENS1_15EpilogueDefaultEEEEEvvEEEEvNT_6ParamsE)
        /*0008*/ 	.word	0x000000a8


	//----- nvinfo : EIATTR_FRAME_SIZE
	.align		4
.L_15:
        /*000c*/ 	.byte	0x04, 0x11
        /*000e*/ 	.short	(.L_17 - .L_16)
	.align		4
.L_16:
        /*0010*/ 	.word	index@(_ZN7cutlass13device_kernelINS_4gemm6kernel13GemmUniversalIN4cute5tupleIJiiiiEEENS1_10collective13CollectiveMmaINS1_34MainloopSm90TmaGmmaWarpSpecializedILi15ENS5_IJNS4_1CILi1EEESB_SB_EEENS1_35KernelTmaWarpSpecializedCooperativeEEENS5_IJNSA_ILi384EEENSA_ILi96EEENSA_ILi32EEEEEEaNS5_IJlSB_lEEEaSJ_NS4_8TiledMMAINS4_8MMA_AtomIJNS4_4SM904GMMA26MMA_64x96x32_S32S8S8_SS_TNEEEENS4_6LayoutINS5_IJNSA_ILi2EEESB_SB_EEENS5_IJSB_NSA_ILi0EEEST_EEEEENS5_IJNS4_10UnderscoreESW_SW_EEEEENS4_13SM90_TMA_LOADENS4_14ComposedLayoutINS4_7SwizzleILi1ELi4ELi3EEENS4_18smem_ptr_flag_bitsILi8EEENSQ_INS5_IJNSA_ILi8EEESH_EEENS5_IJSH_SB_EEEEEEEvNS4_8identityESZ_S19_vS1A_EENS_8epilogue10collective6detail29Sm90TmaWarpSpecializedAdapterINS1D_15DefaultEpilogueIaSJ_SJ_NS1C_6thread17LinearCombinationIaLi1EiiLNS1H_9ScaleType4KindE0ELNS_15FloatRoundStyleE2EaEENS1_15EpilogueDefaultEEEEEvvEEEEvNT_6ParamsE)
        /*0014*/ 	.word	0x00000000


	//----- nvinfo : EIATTR_MIN_STACK_SIZE
	.align		4
.L_17:
        /*0018*/ 	.byte	0x04, 0x12
        /*001a*/ 	.short	(.L_19 - .L_18)
	.align		4
.L_18:
        /*001c*/ 	.word	index@(_ZN7cutlass13device_kernelINS_4gemm6kernel13GemmUniversalIN4cute5tupleIJiiiiEEENS1_10collective13CollectiveMmaINS1_34MainloopSm90TmaGmmaWarpSpecializedILi15ENS5_IJNS4_1CILi1EEESB_SB_EEENS1_35KernelTmaWarpSpecializedCooperativeEEENS5_IJNSA_ILi384EEENSA_ILi96EEENSA_ILi32EEEEEEaNS5_IJlSB_lEEEaSJ_NS4_8TiledMMAINS4_8MMA_AtomIJNS4_4SM904GMMA26MMA_64x96x32_S32S8S8_SS_TNEEEENS4_6LayoutINS5_IJNSA_ILi2EEESB_SB_EEENS5_IJSB_NSA_ILi0EEEST_EEEEENS5_IJNS4_10UnderscoreESW_SW_EEEEENS4_13SM90_TMA_LOADENS4_14ComposedLayoutINS4_7SwizzleILi1ELi4ELi3EEENS4_18smem_ptr_flag_bitsILi8EEENSQ_INS5_IJNSA_ILi8EEESH_EEENS5_IJSH_SB_EEEEEEEvNS4_8identityESZ_S19_vS1A_EENS_8epilogue10collective6detail29Sm90TmaWarpSpecializedAdapterINS1D_15DefaultEpilogueIaSJ_SJ_NS1C_6thread17LinearCombinationIaLi1EiiLNS1H_9ScaleType4KindE0ELNS_15FloatRoundStyleE2EaEENS1_15EpilogueDefaultEEEEEvvEEEEvNT_6ParamsE)
        /*0020*/ 	.word	0x00000000
.L_19:


//--------------------- .nv.compat                --------------------------
	.section	.nv.compat,"",@"SHT_CUDA_COMPAT_INFO"
	.align	4
        /*0000*/ 	.byte	0x02, 0x09, 0x01, 0x00, 0x02, 0x02, 0x04, 0x00, 0x02, 0x05, 0x05, 0x00, 0x03, 0x07, 0x01, 0x01
        /*0010*/ 	.byte	0x02, 0x03, 0x01, 0x00, 0x02, 0x06, 0x01, 0x00, 0x04, 0x0b, 0x08, 0x00, 0x00, 0x00, 0x00, 0x00
        /*0020*/ 	.byte	0x00, 0x00, 0x00, 0x00


//--------------------- .nv.info._ZN7cutlass13device_kernelINS_4gemm6kernel13GemmUniversalIN4cute5tupleIJiiiiEEENS1_10collective13CollectiveMmaINS1_34MainloopSm90TmaGmmaWarpSpecializedILi15ENS5_IJNS4_1CILi1EEESB_SB_EEENS1_35KernelTmaWarpSpecializedCooperativeEEENS5_IJNSA_ILi384EEENSA_ILi96EEENSA_ILi32EEEEEEaNS5_IJlSB_lEEEaSJ_NS4_8TiledMMAINS4_8MMA_AtomIJNS4_4SM904GMMA26MMA_64x96x32_S32S8S8_SS_TNEEEENS4_6LayoutINS5_IJNSA_ILi2EEESB_SB_EEENS5_IJSB_NSA_ILi0EEEST_EEEEENS5_IJNS4_10UnderscoreESW_SW_EEEEENS4_13SM90_TMA_LOADENS4_14ComposedLayoutINS4_7SwizzleILi1ELi4ELi3EEENS4_18smem_ptr_flag_bitsILi8EEENSQ_INS5_IJNSA_ILi8EEESH_EEENS5_IJSH_SB_EEEEEEEvNS4_8identityESZ_S19_vS1A_EENS_8epilogue10collective6detail29Sm90TmaWarpSpecializedAdapterINS1D_15DefaultEpilogueIaSJ_SJ_NS1C_6thread17LinearCombinationIaLi1EiiLNS1H_9ScaleType4KindE0ELNS_15FloatRoundStyleE2EaEENS1_15EpilogueDefaultEEEEEvvEEEEvNT_6ParamsE --------------------------
	.section	.nv.info._ZN7cutlass13device_kernelINS_4gemm6kernel13GemmUniversalIN4cute5tupleIJiiiiEEENS1_10collective13CollectiveMmaINS1_34MainloopSm90TmaGmmaWarpSpecializedILi15ENS5_IJNS4_1CILi1EEESB_SB_EEENS1_35KernelTmaWarpSpecializedCooperativeEEENS5_IJNSA_ILi384EEENSA_ILi96EEENSA_ILi32EEEEEEaNS5_IJlSB_lEEEaSJ_NS4_8TiledMMAINS4_8MMA_AtomIJNS4_4SM904GMMA26MMA_64x96x32_S32S8S8_SS_TNEEEENS4_6LayoutINS5_IJNSA_ILi2EEESB_SB_EEENS5_IJSB_NSA_ILi0EEEST_EEEEENS5_IJNS4_10UnderscoreESW_SW_EEEEENS4_13SM90_TMA_LOADENS4_14ComposedLayoutINS4_7SwizzleILi1ELi4ELi3EEENS4_18smem_ptr_flag_bitsILi8EEENSQ_INS5_IJNSA_ILi8EEESH_EEENS5_IJSH_SB_EEEEEEEvNS4_8identityESZ_S19_vS1A_EENS_8epilogue10collective6detail29Sm90TmaWarpSpecializedAdapterINS1D_15DefaultEpilogueIaSJ_SJ_NS1C_6thread17LinearCombinationIaLi1EiiLNS1H_9ScaleType4KindE0ELNS_15FloatRoundStyleE2EaEENS1_15EpilogueDefaultEEEEEvvEEEEvNT_6ParamsE,"",@"SHT_CUDA_INFO"
	.sectionflags	@""
	.align	4


	//----- nvinfo : EIATTR_CUDA_API_VERSION
	.align		4
        /*0000*/ 	.byte	0x04, 0x37
        /*0002*/ 	.short	(.L_21 - .L_20)
.L_20:
        /*0004*/ 	.word	0x00000082


	//----- nvinfo : EIATTR_KPARAM_INFO
	.align		4
.L_21:
        /*0008*/ 	.byte	0x04, 0x17
        /*000a*/ 	.short	(.L_23 - .L_22)
.L_22:
        /*000c*/ 	.word	0x00000000
        /*0010*/ 	.short	0x0000
        /*0012*/ 	.short	0x0070
        /*0014*/ 	.byte	0x00, 0xf0, 0x01, 0x10


	//----- nvinfo : EIATTR_SPARSE_MMA_MASK
	.align		4
.L_23:
        /*0018*/ 	.byte	0x03, 0x50
        /*001a*/ 	.short	0x0000


	//----- nvinfo : EIATTR_MAXREG_COUNT
	.align		4
        /*001c*/ 	.byte	0x03, 0x1b
        /*001e*/ 	.short	0x00a8


	//----- nvinfo : EIATTR_NUM_BARRIERS
	.align		4
        /*0020*/ 	.byte	0x02, 0x4c
        /*0022*/ 	.byte	0x01
	.zero		1


	//----- nvinfo : EIATTR_EXTERNS
	.align		4
        /*0024*/ 	.byte	0x04, 0x0f
        /*0026*/ 	.short	(.L_25 - .L_24)


	//   ....[0]....
	.align		4
.L_24:
        /*0028*/ 	.word	index@(__assertfail)


	//----- nvinfo : EIATTR_MERCURY_ISA_VERSION
	.align		4
.L_25:
        /*002c*/ 	.byte	0x03, 0x5f
        /*002e*/ 	.short	0x0101


	//----- nvinfo : EIATTR_INT_WARP_WIDE_INSTR_OFFSETS
	.align		4
        /*0030*/ 	.byte	0x04, 0x31
        /*0032*/ 	.short	(.L_27 - .L_26)


	//   ....[0]....
.L_26:
        /*0034*/ 	.word	0x00000550


	//   ....[1]....
        /*0038*/ 	.word	0x00000560


	//   ....[2]....
        /*003c*/ 	.word	0x00000650


	//----- nvinfo : EIATTR_COOP_GROUP_MASK_REGIDS
	.align		4
.L_27:
        /*0040*/ 	.byte	0x04, 0x29
        /*0042*/ 	.short	(.L_29 - .L_28)


	//   ....[0]....
.L_28:
        /*0044*/ 	.word	0xffffffff


	//   ....[1]....
        /*0048*/ 	.word	0xffffffff


	//   ....[2]....
        /*004c*/ 	.word	0xffffffff


	//   ....[3]....
        /*0050*/ 	.word	0xffffffff


	//   ....[4]....
        /*0054*/ 	.word	0xffffffff


	//----- nvinfo : EIATTR_COOP_GROUP_INSTR_OFFSETS
	.align		4
.L_29:
        /*0058*/ 	.byte	0x04, 0x28
        /*005a*/ 	.short	(.L_31 - .L_30)


	//   ....[0]....
.L_30:
        /*005c*/ 	.word	0x00000060


	//   ....[1]....
        /*0060*/ 	.word	0x00000070


	//   ....[2]....
        /*0064*/ 	.word	0x00000130


	//   ....[3]....
        /*0068*/ 	.word	0x00000450


	//   ....[4]....
        /*006c*/ 	.word	0x00001150


	//----- nvinfo : EIATTR_REG_RECONFIG
	.align		4
.L_31:
        /*0070*/ 	.byte	0x01, 0x54
	.zero		2


	//----- nvinfo : EIATTR_SYSCALL_OFFSETS
	.align		4
        /*0074*/ 	.byte	0x04, 0x46
        /*0076*/ 	.short	(.L_33 - .L_32)


	//   ....[0]....
.L_32:
        /*0078*/ 	.word	0x00001310


	//----- nvinfo : EIATTR_MBARRIER_INSTR_OFFSETS
	.align		4
.L_33:
        /*007c*/ 	.byte	0x04, 0x39
        /*007e*/ 	.short	(.L_35 - .L_34)


	//   ....[0]....
.L_34:
        /*0080*/ 	.word	0x00000250
        /*0084*/ 	.word	0x000000ff
        /*0088*/ 	.word	0x00000000
        /*008c*/ 	.short	0x0100
        /*008e*/ 	.byte	0x08
	.zero		1


	//   ....[1]....
        /*0090*/ 	.word	0x00000260
        /*0094*/ 	.word	0x000000ff
        /*0098*/ 	.word	0x00000078
        /*009c*/ 	.short	0x0100
        /*009e*/ 	.byte	0x08
	.zero		1


	//   ....[2]....
        /*00a0*/ 	.word	0x00000270
        /*00a4*/ 	.word	0x000000ff
        /*00a8*/ 	.word	0x00000008
        /*00ac*/ 	.short	0x0100
        /*00ae*/ 	.byte	0x08
	.zero		1


	//   ....[3]....
        /*00b0*/ 	.word	0x00000280
        /*00b4*/ 	.word	0x000000ff
        /*00b8*/ 	.word	0x00000080
        /*00bc*/ 	.short	0x0100
        /*00be*/ 	.byte	0x08
	.zero		1


	//   ....[4]....
        /*00c0*/ 	.word	0x00000290
        /*00c4*/ 	.word	0x000000ff
        /*00c8*/ 	.word	0x00000010
        /*00cc*/ 	.short	0x0100
        /*00ce*/ 	.byte	0x08
	.zero		1


	//   ....[5]....
        /*00d0*/ 	.word	0x000002a0
        /*00d4*/ 	.word	0x000000ff
        /*00d8*/ 	.word	0x00000088
        /*00dc*/ 	.short	0x0100
        /*00de*/ 	.byte	0x08
	.zero		1


	//   ....[6]....
        /*00e0*/ 	.word	0x000002b0
        /*00e4*/ 	.word	0x000000ff
        /*00e8*/ 	.word	0x00000018
        /*00ec*/ 	.short	0x0100
        /*00ee*/ 	.byte	0x08
	.zero		1


	//   ....[7]....
        /*00f0*/ 	.word	0x000002c0
        /*00f4*/ 	.word	0x000000ff
        /*00f8*/ 	.word	0x00000090
        /*00fc*/ 	.short	0x0100
        /*00fe*/ 	.byte	0x08
	.zero		1


	//   ....[8]....
        /*0100*/ 	.word	0x000002d0
        /*0104*/ 	.word	0x000000ff
        /*0108*/ 	.word	0x00000020
        /*010c*/ 	.short	0x0100
        /*010e*/ 	.byte	0x08
	.zero		1


	//   ....[9]....
        /*0110*/ 	.word	0x000002e0
        /*0114*/ 	.word	0x000000ff
        /*0118*/ 	.word	0x00000098
        /*011c*/ 	.short	0x0100
        /*011e*/ 	.byte	0x08
	.zero		1


	//   ....[10]....
        /*0120*/ 	.word	0x000002f0
        /*0124*/ 	.word	0x000000ff
        /*0128*/ 	.word	0x00000028
        /*012c*/ 	.short	0x0100
        /*012e*/ 	.byte	0x08
	.zero		1


	//   ....[11]....
        /*0130*/ 	.word	0x00000300
        /*0134*/ 	.word	0x000000ff
        /*0138*/ 	.word	0x000000a0
        /*013c*/ 	.short	0x0100
        /*013e*/ 	.byte	0x08
	.zero		1


	//   ....[12]....
        /*0140*/ 	.word	0x00000310
        /*0144*/ 	.word	0x000000ff
        /*0148*/ 	.word	0x00000030
        /*014c*/ 	.short	0x0100
        /*014e*/ 	.byte	0x08
	.zero		1


	//   ....[13]....
        /*0150*/ 	.word	0x00000320
        /*0154*/ 	.word	0x000000ff
        /*0158*/ 	.word	0x000000a8
        /*015c*/ 	.short	0x0100
        /*015e*/ 	.byte	0x08
	.zero		1


	//   ....[14]....
        /*0160*/ 	.word	0x00000330
        /*0164*/ 	.word	0x000000ff
        /*0168*/ 	.word	0x00000038
        /*016c*/ 	.short	0x0100
        /*016e*/ 	.byte	0x08
	.zero		1


	//   ....[15]....
        /*0170*/ 	.word	0x00000340
        /*0174*/ 	.word	0x000000ff
        /*0178*/ 	.word	0x000000b0
        /*017c*/ 	.short	0x0100
        /*017e*/ 	.byte	0x08
	.zero		1


	//   ....[16]....
        /*0180*/ 	.word	0x00000350
        /*0184*/ 	.word	0x000000ff
        /*0188*/ 	.word	0x00000040
        /*018c*/ 	.short	0x0100
        /*018e*/ 	.byte	0x08
	.zero		1


	//   ....[17]....
        /*0190*/ 	.word	0x00000360
        /*0194*/ 	.word	0x000000ff
        /*0198*/ 	.word	0x000000b8
        /*019c*/ 	.short	0x0100
        /*019e*/ 	.byte	0x08
	.zero		1


	//   ....[18]....
        /*01a0*/ 	.word	0x00000370
        /*01a4*/ 	.word	0x000000ff
        /*01a8*/ 	.word	0x00000048
        /*01ac*/ 	.short	0x0100
        /*01ae*/ 	.byte	0x08
	.zero		1


	//   ....[19]....
        /*01b0*/ 	.word	0x00000380
        /*01b4*/ 	.word	0x000000ff
        /*01b8*/ 	.word	0x000000c0
        /*01bc*/ 	.short	0x0100
        /*01be*/ 	.byte	0x08
	.zero		1


	//   ....[20]....
        /*01c0*/ 	.word	0x00000390
        /*01c4*/ 	.word	0x000000ff
        /*01c8*/ 	.word	0x00000050
        /*01cc*/ 	.short	0x0100
        /*01ce*/ 	.byte	0x08
	.zero		1


	//   ....[21]....
        /*01d0*/ 	.word	0x000003a0
        /*01d4*/ 	.word	0x000000ff
        /*01d8*/ 	.word	0x000000c8
        /*01dc*/ 	.short	0x0100
        /*01de*/ 	.byte	0x08
	.zero		1


	//   ....[22]....
        /*01e0*/ 	.word	0x000003b0
        /*01e4*/ 	.word	0x000000ff
        /*01e8*/ 	.word	0x00000058
        /*01ec*/ 	.short	0x0100
        /*01ee*/ 	.byte	0x08
	.zero		1


	//   ....[23]....
        /*01f0*/ 	.word	0x000003c0
        /*01f4*/ 	.word	0x000000ff
        /*01f8*/ 	.word	0x000000d0
        /*01fc*/ 	.short	0x0100
        /*01fe*/ 	.byte	0x08
	.zero		1


	//   ....[24]....
        /*0200*/ 	.word	0x000003d0
        /*0204*/ 	.word	0x000000ff
        /*0208*/ 	.word	0x00000060
        /*020c*/ 	.short	0x0100
        /*020e*/ 	.byte	0x08
	.zero		1


	//   ....[25]....
        /*0210*/ 	.word	0x000003e0
        /*0214*/ 	.word	0x000000ff
        /*0218*/ 	.word	0x000000d8
        /*021c*/ 	.short	0x0100
        /*021e*/ 	.byte	0x08
	.zero		1


	//   ....[26]....
        /*0220*/ 	.word	0x000003f0
        /*0224*/ 	.word	0x000000ff
        /*0228*/ 	.word	0x00000068
        /*022c*/ 	.short	0x0100
        /*022e*/ 	.byte	0x08
	.zero		1


	//   ....[27]....
        /*0230*/ 	.word	0x00000400
        /*0234*/ 	.word	0x000000ff
        /*0238*/ 	.word	0x000000e0
        /*023c*/ 	.short	0x0100
        /*023e*/ 	.byte	0x08
	.zero		1


	//   ....[28]....
        /*0240*/ 	.word	0x00000410
        /*0244*/ 	.word	0x000000ff
        /*0248*/ 	.word	0x00000070
        /*024c*/ 	.short	0x0100
        /*024e*/ 	.byte	0x08
	.zero		1


	//   ....[29]....
        /*0250*/ 	.word	0x00000420
        /*0254*/ 	.word	0x000000ff
        /*0258*/ 	.word	0x000000e8
        /*025c*/ 	.short	0x0100
        /*025e*/ 	.byte	0x08
	.zero		1


	//   ....[30]....
        /*0260*/ 	.word	0x000006c0
        /*0264*/ 	.word	0x000000ff
        /*0268*/ 	.word	0x00000100
        /*026c*/ 	.short	0x0100
        /*026e*/ 	.byte	0x06
	.zero		1


	//   ....[31]....
        /*0270*/ 	.word	0x00000720
        /*0274*/ 	.word	0x000000ff
        /*0278*/ 	.word	0x00000108
        /*027c*/ 	.short	0x0100
        /*027e*/ 	.byte	0x06
	.zero		1


	//   ....[32]....
        /*0280*/ 	.word	0x000013e0
        /*0284*/ 	.word	0x00000003
        /*0288*/ 	.word	0x00000000
        /*028c*/ 	.short	0x010a
        /*028e*/ 	.byte	0x3f
	.zero		1


	//   ....[33]....
        /*0290*/ 	.word	0x00001420
        /*0294*/ 	.word	0x00000003
        /*0298*/ 	.word	0x00000000
        /*029c*/ 	.short	0x010a
        /*029e*/ 	.byte	0x3f
	.zero		1


	//   ....[34]....
        /*02a0*/ 	.word	0x00001730
        /*02a4*/ 	.word	0x00000005
        /*02a8*/ 	.word	0x00000000
        /*02ac*/ 	.short	0x010a
        /*02ae*/ 	.byte	0x3f
	.zero		1


	//   ....[35]....
        /*02b0*/ 	.word	0x00001770
        /*02b4*/ 	.word	0x00000005
        /*02b8*/ 	.word	0x00000000
        /*02bc*/ 	.short	0x010a
        /*02be*/ 	.byte	0x3f
	.zero		1


	//   ....[36]....
        /*02c0*/ 	.word	0x00001910
        /*02c4*/ 	.word	0x00000004
        /*02c8*/ 	.word	0x00000000
        /*02cc*/ 	.short	0x0101
        /*02ce*/ 	.byte	0x3f
	.zero		1


	//   ....[37]....
        /*02d0*/ 	.word	0x00001af0
        /*02d4*/ 	.word	0x00000000
        /*02d8*/ 	.word	0x00000000
        /*02dc*/ 	.short	0x0101
        /*02de*/ 	.byte	0x3f
	.zero		1


	//   ....[38]....
        /*02e0*/ 	.word	0x0000bc80
        /*02e4*/ 	.word	0x0000000e
        /*02e8*/ 	.word	0x00000078
        /*02ec*/ 	.short	0x010a
        /*02ee*/ 	.byte	0x3f
	.zero		1


	//   ....[39]....
        /*02f0*/ 	.word	0x0000c000
        /*02f4*/ 	.word	0x00000006
        /*02f8*/ 	.word	0x00000108
        /*02fc*/ 	.short	0x0101
        /*02fe*/ 	.byte	0x3f
	.zero		1


	//   ....[40]....
        /*0300*/ 	.word	0x0000c760
        /*0304*/ 	.word	0x00000007
        /*0308*/ 	.word	0x00000000
        /*030c*/ 	.short	0x010a
        /*030e*/ 	.byte	0x3f
	.zero		1


	//   ....[41]....
        /*0310*/ 	.word	0x0000c7e0
        /*0314*/ 	.word	0x00000009
        /*0318*/ 	.word	0x00000000
        /*031c*/ 	.short	0x010a
        /*031e*/ 	.byte	0x3f
	.zero		1


	//   ....[42]....
        /*0320*/ 	.word	0x0000c870
        /*0324*/ 	.word	0x00000006
        /*0328*/ 	.word	0x00000000
        /*032c*/ 	.short	0x010a
        /*032e*/ 	.byte	0x3f
	.zero		1


	//   ....[43]....
        /*0330*/ 	.word	0x0000c900
        /*0334*/ 	.word	0x00000009
        /*0338*/ 	.word	0x00000000
        /*033c*/ 	.short	0x010a
        /*033e*/ 	.byte	0x3f
	.zero		1


	//   ....[44]....
        /*0340*/ 	.word	0x0000c990
        /*0344*/ 	.word	0x00000006
        /*0348*/ 	.word	0x00000000
        /*034c*/ 	.short	0x010a
        /*034e*/ 	.byte	0x3f
	.zero		1


	//   ....[45]....
        /*0350*/ 	.word	0x0000ca20
        /*0354*/ 	.word	0x00000009
        /*0358*/ 	.word	0x00000000
        /*035c*/ 	.short	0x010a
        /*035e*/ 	.byte	0x3f
	.zero		1


	//   ....[46]....
        /*0360*/ 	.word	0x0000cab0
        /*0364*/ 	.word	0x00000006
        /*0368*/ 	.word	0x00000000
        /*036c*/ 	.short	0x010a
        /*036e*/ 	.byte	0x3f
	.zero		1


	//   ....[47]....
        /*0370*/ 	.word	0x0000cb40
        /*0374*/ 	.word	0x00000009
        /*0378*/ 	.word	0x00000000
        /*037c*/ 	.short	0x010a
        /*037e*/ 	.byte	0x3f
	.zero		1


	//   ....[48]....
        /*0380*/ 	.word	0x0000cbd0
        /*0384*/ 	.word	0x00000006
        /*0388*/ 	.word	0x00000000
        /*038c*/ 	.short	0x010a
        /*038e*/ 	.byte	0x3f
	.zero		1


	//   ....[49]....
        /*0390*/ 	.word	0x0000cc60
        /*0394*/ 	.word	0x00000009
        /*0398*/ 	.word	0x00000000
        /*039c*/ 	.short	0x010a
        /*039e*/ 	.byte	0x3f
	.zero		1


	//   ....[50]....
        /*03a0*/ 	.word	0x0000ccf0
        /*03a4*/ 	.word	0x00000006
        /*03a8*/ 	.word	0x00000000
        /*03ac*/ 	.short	0x010a
        /*03ae*/ 	.byte	0x3f
	.zero		1


	//   ....[51]....
        /*03b0*/ 	.word	0x0000cd80
        /*03b4*/ 	.word	0x00000009
        /*03b8*/ 	.word	0x00000000
        /*03bc*/ 	.short	0x010a
        /*03be*/ 	.byte	0x3f
	.zero		1


	//   ....[52]....
        /*03c0*/ 	.word	0x0000ce10
        /*03c4*/ 	.word	0x00000006
        /*03c8*/ 	.word	0x00000000
        /*03cc*/ 	.short	0x010a
        /*03ce*/ 	.byte	0x3f
	.zero		1


	//   ....[53]....
        /*03d0*/ 	.word	0x0000cea0
        /*03d4*/ 	.word	0x00000009
        /*03d8*/ 	.word	0x00000000
        /*03dc*/ 	.short	0x010a
        /*03de*/ 	.byte	0x3f
	.zero		1


	//   ....[54]....
        /*03e0*/ 	.word	0x0000cf30
        /*03e4*/ 	.word	0x00000003
        /*03e8*/ 	.word	0x00000000
        /*03ec*/ 	.short	0x010a
        /*03ee*/ 	.byte	0x3f
	.zero		1


	//   ....[55]....
        /*03f0*/ 	.word	0x0000cf90
        /*03f4*/ 	.word	0x00000003
        /*03f8*/ 	.word	0x00000000
        /*03fc*/ 	.short	0x010a
        /*03fe*/ 	.byte	0x3f
	.zero		1


	//   ....[56]....
        /*0400*/ 	.word	0x0000cfe0
        /*0404*/ 	.word	0x00000005
        /*0408*/ 	.word	0x00000000
        /*040c*/ 	.short	0x010a
        /*040e*/ 	.byte	0x3f
	.zero		1


	//   ....[57]....
        /*0410*/ 	.word	0x0000d0b0
        /*0414*/ 	.word	0x0000000e
        /*0418*/ 	.word	0x00000078
        /*041c*/ 	.short	0x010a
        /*041e*/ 	.byte	0x3f
	.zero		1


	//   ....[58]....
        /*0420*/ 	.word	0x0000d180
        /*0424*/ 	.word	0x00000007
        /*0428*/ 	.word	0x00000000
        /*042c*/ 	.short	0x010a
        /*042e*/ 	.byte	0x3f
	.zero		1


	//   ....[59]....
        /*0430*/ 	.word	0x0000d1d0
        /*0434*/ 	.word	0x00000009
        /*0438*/ 	.word	0x00000000
        /*043c*/ 	.short	0x010a
        /*043e*/ 	.byte	0x3f
	.zero		1


	//   ....[60]....
        /*0440*/ 	.word	0x0000d220
        /*0444*/ 	.word	0x00000006
        /*0448*/ 	.word	0x00000000
        /*044c*/ 	.short	0x010a
        /*044e*/ 	.byte	0x3f
	.zero		1


	//   ....[61]....
        /*0450*/ 	.word	0x0000d270
        /*0454*/ 	.word	0x00000009
        /*0458*/ 	.word	0x00000000
        /*045c*/ 	.short	0x010a
        /*045e*/ 	.byte	0x3f
	.zero		1


	//   ....[62]....
        /*0460*/ 	.word	0x0000d2c0
        /*0464*/ 	.word	0x00000006
        /*0468*/ 	.word	0x00000000
        /*046c*/ 	.short	0x010a
        /*046e*/ 	.byte	0x3f
	.zero		1


	//   ....[63]....
        /*0470*/ 	.word	0x0000d310
        /*0474*/ 	.word	0x00000009
        /*0478*/ 	.word	0x00000000
        /*047c*/ 	.short	0x010a
        /*047e*/ 	.byte	0x3f
	.zero		1


	//   ....[64]....
        /*0480*/ 	.word	0x0000d360
        /*0484*/ 	.word	0x00000006
        /*0488*/ 	.word	0x00000000
        /*048c*/ 	.short	0x010a
        /*048e*/ 	.byte	0x3f
	.zero		1


	//   ....[65]....
        /*0490*/ 	.word	0x0000d3b0
        /*0494*/ 	.word	0x00000009
        /*0498*/ 	.word	0x00000000
        /*049c*/ 	.short	0x010a
        /*049e*/ 	.byte	0x3f
	.zero		1


	//   ....[66]....
        /*04a0*/ 	.word	0x0000d400
        /*04a4*/ 	.word	0x00000006
        /*04a8*/ 	.word	0x00000000
        /*04ac*/ 	.short	0x010a
        /*04ae*/ 	.byte	0x3f
	.zero		1


	//   ....[67]....
        /*04b0*/ 	.word	0x0000d450
        /*04b4*/ 	.word	0x00000009
        /*04b8*/ 	.word	0x00000000
        /*04bc*/ 	.short	0x010a
        /*04be*/ 	.byte	0x3f
	.zero		1


	//   ....[68]....
        /*04c0*/ 	.word	0x0000d4a0
        /*04c4*/ 	.word	0x00000006
        /*04c8*/ 	.word	0x00000000
        /*04cc*/ 	.short	0x010a
        /*04ce*/ 	.byte	0x3f
	.zero		1


	//   ....[69]....
        /*04d0*/ 	.word	0x0000d4f0
        /*04d4*/ 	.word	0x00000009
        /*04d8*/ 	.word	0x00000000
        /*04dc*/ 	.short	0x010a
        /*04de*/ 	.byte	0x3f
	.zero		1


	//   ....[70]....
        /*04e0*/ 	.word	0x0000d540
        /*04e4*/ 	.word	0x00000006
        /*04e8*/ 	.word	0x00000000
        /*04ec*/ 	.short	0x010a
        /*04ee*/ 	.byte	0x3f
	.zero		1


	//   ....[71]....
        /*04f0*/ 	.word	0x0000d590
        /*04f4*/ 	.word	0x00000009
        /*04f8*/ 	.word	0x00000000
        /*04fc*/ 	.short	0x010a
        /*04fe*/ 	.byte	0x3f
	.zero		1


	//----- nvinfo : EIATTR_NUM_MBARRIERS
	.align		4
.L_35:
        /*0500*/ 	.byte	0x03, 0x38
        /*0502*/ 	.short	0x0020


	//----- nvinfo : EIATTR_EXIT_INSTR_OFFSETS
	.align		4
        /*0504*/ 	.byte	0x04, 0x1c
        /*0506*/ 	.short	(.L_37 - .L_36)


	//   ....[0]....
.L_36:
        /*0508*/ 	.word	0x00000770


	//   ....[1]....
        /*050c*/ 	.word	0x00001060


	//   ....[2]....
        /*0510*/ 	.word	0x0000b2c0


	//   ....[3]....
        /*0514*/ 	.word	0x0000b920


	//   ....[4]....
        /*0518*/ 	.word	0x0000cf80


	//----- nvinfo : EIATTR_MAX_THREADS
	.align		4
.L_37:
        /*051c*/ 	.byte	0x04, 0x05
        /*051e*/ 	.short	(.L_39 - .L_38)
.L_38:
        /*0520*/ 	.word	0x00000180
        /*0524*/ 	.word	0x00000001
        /*0528*/ 	.word	0x00000001


	//----- nvinfo : EIATTR_CRS_STACK_SIZE
	.align		4
.L_39:
        /*052c*/ 	.byte	0x04, 0x1e
        /*052e*/ 	.short	(.L_41 - .L_40)
.L_40:
        /*0530*/ 	.word	0x00000000


	//----- nvinfo : EIATTR_CBANK_PARAM_SIZE
	.align		4
.L_41:
        /*0534*/ 	.byte	0x03, 0x19
        /*0536*/ 	.short	0x0470


	//----- nvinfo : EIATTR_PARAM_CBANK
	.align		4
        /*0538*/ 	.byte	0x04, 0x0a
        /*053a*/ 	.short	(.L_43 - .L_42)
	.align		4
.L_42:
        /*053c*/ 	.word	index@(.nv.constant0._ZN7cutlass13device_kernelINS_4gemm6kernel13GemmUniversalIN4cute5tupleIJiiiiEEENS1_10collective13CollectiveMmaINS1_34MainloopSm90TmaGmmaWarpSpecializedILi15ENS5_IJNS4_1CILi1EEESB_SB_EEENS1_35KernelTmaWarpSpecializedCooperativeEEENS5_IJNSA_ILi384EEENSA_ILi96EEENSA_ILi32EEEEEEaNS5_IJlSB_lEEEaSJ_NS4_8TiledMMAINS4_8MMA_AtomIJNS4_4SM904GMMA26MMA_64x96x32_S32S8S8_SS_TNEEEENS4_6LayoutINS5_IJNSA_ILi2EEESB_SB_EEENS5_IJSB_NSA_ILi0EEEST_EEEEENS5_IJNS4_10UnderscoreESW_SW_EEEEENS4_13SM90_TMA_LOADENS4_14ComposedLayoutINS4_7SwizzleILi1ELi4ELi3EEENS4_18smem_ptr_flag_bitsILi8EEENSQ_INS5_IJNSA_ILi8EEESH_EEENS5_IJSH_SB_EEEEEEEvNS4_8identityESZ_S19_vS1A_EENS_8epilogue10collective6detail29Sm90TmaWarpSpecializedAdapterINS1D_15DefaultEpilogueIaSJ_SJ_NS1C_6thread17LinearCombinationIaLi1EiiLNS1H_9ScaleType4KindE0ELNS_15FloatRoundStyleE2EaEENS1_15EpilogueDefaultEEEEEvvEEEEvNT_6ParamsE)
        /*0540*/ 	.short	0x0210
        /*0542*/ 	.short	0x0470


	//----- nvinfo : EIATTR_SW_WAR
	.align		4
.L_43:
        /*0544*/ 	.byte	0x04, 0x36
        /*0546*/ 	.short	(.L_45 - .L_44)
.L_44:
        /*0548*/ 	.word	0x00000008
.L_45:


//--------------------- .nv.callgraph             --------------------------
	.section	.nv.callgraph,"",@"SHT_CUDA_CALLGRAPH"
	.align	4
	.sectionentsize	8
	.align		4
        /*0000*/ 	.word	0x00000000
	.align		4
        /*0004*/ 	.word	0xffffffff
	.align		4
        /*0008*/ 	.word	index@(_ZN7cutlass13device_kernelINS_4gemm6kernel13GemmUniversalIN4cute5tupleIJiiiiEEENS1_10collective13CollectiveMmaINS1_34MainloopSm90TmaGmmaWarpSpecializedILi15ENS5_IJNS4_1CILi1EEESB_SB_EEENS1_35KernelTmaWarpSpecializedCooperativeEEENS5_IJNSA_ILi384EEENSA_ILi96EEENSA_ILi32EEEEEEaNS5_IJlSB_lEEEaSJ_NS4_8TiledMMAINS4_8MMA_AtomIJNS4_4SM904GMMA26MMA_64x96x32_S32S8S8_SS_TNEEEENS4_6LayoutINS5_IJNSA_ILi2EEESB_SB_EEENS5_IJSB_NSA_ILi0EEEST_EEEEENS5_IJNS4_10UnderscoreESW_SW_EEEEENS4_13SM90_TMA_LOADENS4_14ComposedLayoutINS4_7SwizzleILi1ELi4ELi3EEENS4_18smem_ptr_flag_bitsILi8EEENSQ_INS5_IJNSA_ILi8EEESH_EEENS5_IJSH_SB_EEEEEEEvNS4_8identityESZ_S19_vS1A_EENS_8epilogue10collective6detail29Sm90TmaWarpSpecializedAdapterINS1D_15DefaultEpilogueIaSJ_SJ_NS1C_6thread17LinearCombinationIaLi1EiiLNS1H_9ScaleType4KindE0ELNS_15FloatRoundStyleE2EaEENS1_15EpilogueDefaultEEEEEvvEEEEvNT_6ParamsE)
	.align		4
        /*000c*/ 	.word	index@(__assertfail)
	.align		4
        /*0010*/ 	.word	0x00000000
	.align		4
        /*0014*/ 	.word	0xfffffffe
	.align		4
        /*0018*/ 	.word	0x00000000
	.align		4
        /*001c*/ 	.word	0xfffffffd
	.align		4
        /*0020*/ 	.word	0x00000000
	.align		4
        /*0024*/ 	.word	0xfffffffc


//--------------------- .nv.constant4             --------------------------
	.section	.nv.constant4,"a",@progbits
	.align	8
	.align		8
.nv.constant4:
        /*0000*/ 	.dword	__assertfail
	.align		8
        /*0008*/ 	.dword	__unnamed_1
	.align		8
        /*0010*/ 	.dword	_ZN40_INTERNAL_02dafc2f_4_k_cu_d537d3e7_143294cuda3std3__45__cpo5beginE
	.align		8
        /*0018*/ 	.dword	_ZN40_INTERNAL_02dafc2f_4_k_cu_d537d3e7_143294cuda3std3__45__cpo3endE
	.align		8
        /*0020*/ 	.dword	_ZN40_INTERNAL_02dafc2f_4_k_cu_d537d3e7_143294cuda3std3__45__cpo6cbeginE
	.align		8
        /*0028*/ 	.dword	_ZN40_INTERNAL_02dafc2f_4_k_cu_d537d3e7_143294cuda3std3__45__cpo4cendE
	.align		8
        /*0030*/ 	.dword	_ZN40_INTERNAL_02dafc2f_4_k_cu_d537d3e7_143294cuda3std3__442_GLOBAL__N__02dafc2f_4_k_cu_d537d3e7_143296ignoreE
	.align		8
        /*0038*/ 	.dword	_ZN40_INTERNAL_02dafc2f_4_k_cu_d537d3e7_143294cuda3std3__419piecewise_constructE
	.align		8
        /*0040*/ 	.dword	_ZN40_INTERNAL_02dafc2f_4_k_cu_d537d3e7_143294cuda3std3__48in_placeE
	.align		8
        /*0048*/ 	.dword	_ZN40_INTERNAL_02dafc2f_4_k_cu_d537d3e7_143294cuda3std6ranges3__45__cpo4swapE
	.align		8
        /*0050*/ 	.dword	_ZN40_INTERNAL_02dafc2f_4_k_cu_d537d3e7_143294cuda3std6ranges3__45__cpo9iter_moveE
	.align		8
        /*0058*/ 	.dword	_ZN40_INTERNAL_02dafc2f_4_k_cu_d537d3e7_143294cute7productE
	.align		8
        /*0060*/ 	.dword	_ZN40_INTERNAL_02dafc2f_4_k_cu_d537d3e7_143294cute1_E
	.align		8
        /*0068*/ 	.dword	$str$22
	.align		8
        /*0070*/ 	.dword	$str$23


//--------------------- .text._ZN7cutlass13device_kernelINS_4gemm6kernel13GemmUniversalIN4cute5tupleIJiiiiEEENS1_10collective13CollectiveMmaINS1_34MainloopSm90TmaGmmaWarpSpecializedILi15ENS5_IJNS4_1CILi1EEESB_SB_EEENS1_35KernelTmaWarpSpecializedCooperativeEEENS5_IJNSA_ILi384EEENSA_ILi96EEENSA_ILi32EEEEEEaNS5_IJlSB_lEEEaSJ_NS4_8TiledMMAINS4_8MMA_AtomIJNS4_4SM904GMMA26MMA_64x96x32_S32S8S8_SS_TNEEEENS4_6LayoutINS5_IJNSA_ILi2EEESB_SB_EEENS5_IJSB_NSA_ILi0EEEST_EEEEENS5_IJNS4_10UnderscoreESW_SW_EEEEENS4_13SM90_TMA_LOADENS4_14ComposedLayoutINS4_7SwizzleILi1ELi4ELi3EEENS4_18smem_ptr_flag_bitsILi8EEENSQ_INS5_IJNSA_ILi8EEESH_EEENS5_IJSH_SB_EEEEEEEvNS4_8identityESZ_S19_vS1A_EENS_8epilogue10collective6detail29Sm90TmaWarpSpecializedAdapterINS1D_15DefaultEpilogueIaSJ_SJ_NS1C_6thread17LinearCombinationIaLi1EiiLNS1H_9ScaleType4KindE0ELNS_15FloatRoundStyleE2EaEENS1_15EpilogueDefaultEEEEEvvEEEEvNT_6ParamsE --------------------------
	.section	.text._ZN7cutlass13device_kernelINS_4gemm6kernel13GemmUniversalIN4cute5tupleIJiiiiEEENS1_10collective13CollectiveMmaINS1_34MainloopSm90TmaGmmaWarpSpecializedILi15ENS5_IJNS4_1CILi1EEESB_SB_EEENS1_35KernelTmaWarpSpecializedCooperativeEEENS5_IJNSA_ILi384EEENSA_ILi96EEENSA_ILi32EEEEEEaNS5_IJlSB_lEEEaSJ_NS4_8TiledMMAINS4_8MMA_AtomIJNS4_4SM904GMMA26MMA_64x96x32_S32S8S8_SS_TNEEEENS4_6LayoutINS5_IJNSA_ILi2EEESB_SB_EEENS5_IJSB_NSA_ILi0EEEST_EEEEENS5_IJNS4_10UnderscoreESW_SW_EEEEENS4_13SM90_TMA_LOADENS4_14ComposedLayoutINS4_7SwizzleILi1ELi4ELi3EEENS4_18smem_ptr_flag_bitsILi8EEENSQ_INS5_IJNSA_ILi8EEESH_EEENS5_IJSH_SB_EEEEEEEvNS4_8identityESZ_S19_vS1A_EENS_8epilogue10collective6detail29Sm90TmaWarpSpecializedAdapterINS1D_15DefaultEpilogueIaSJ_SJ_NS1C_6thread17LinearCombinationIaLi1EiiLNS1H_9ScaleType4KindE0ELNS_15FloatRoundStyleE2EaEENS1_15EpilogueDefaultEEEEEvvEEEEvNT_6ParamsE,"ax",@progbits
	.align	128
.text._ZN7cutlass13device_kernelINS_4gemm6kernel13GemmUniversalIN4cute5tupleIJiiiiEEENS1_10collective13CollectiveMmaINS1_34MainloopSm90TmaGmmaWarpSpecializedILi15ENS5_IJNS4_1CILi1EEESB_SB_EEENS1_35KernelTmaWarpSpecializedCooperativeEEENS5_IJNSA_ILi384EEENSA_ILi96EEENSA_ILi32EEEEEEaNS5_IJlSB_lEEEaSJ_NS4_8TiledMMAINS4_8MMA_AtomIJNS4_4SM904GMMA26MMA_64x96x32_S32S8S8_SS_TNEEEENS4_6LayoutINS5_IJNSA_ILi2EEESB_SB_EEENS5_IJSB_NSA_ILi0EEEST_EEEEENS5_IJNS4_10UnderscoreESW_SW_EEEEENS4_13SM90_TMA_LOADENS4_14ComposedLayoutINS4_7SwizzleILi1ELi4ELi3EEENS4_18smem_ptr_flag_bitsILi8EEENSQ_INS5_IJNSA_ILi8EEESH_EEENS5_IJSH_SB_EEEEEEEvNS4_8identityESZ_S19_vS1A_EENS_8epilogue10collective6detail29Sm90TmaWarpSpecializedAdapterINS1D_15DefaultEpilogueIaSJ_SJ_NS1C_6thread17LinearCombinationIaLi1EiiLNS1H_9ScaleType4KindE0ELNS_15FloatRoundStyleE2EaEENS1_15EpilogueDefaultEEEEEvvEEEEvNT_6ParamsE:
        .type           _ZN7cutlass13device_kernelINS_4gemm6kernel13GemmUniversalIN4cute5tupleIJiiiiEEENS1_10collective13CollectiveMmaINS1_34MainloopSm90TmaGmmaWarpSpecializedILi15ENS5_IJNS4_1CILi1EEESB_SB_EEENS1_35KernelTmaWarpSpecializedCooperativeEEENS5_IJNSA_ILi384EEENSA_ILi96EEENSA_ILi32EEEEEEaNS5_IJlSB_lEEEaSJ_NS4_8TiledMMAINS4_8MMA_AtomIJNS4_4SM904GMMA26MMA_64x96x32_S32S8S8_SS_TNEEEENS4_6LayoutINS5_IJNSA_ILi2EEESB_SB_EEENS5_IJSB_NSA_ILi0EEEST_EEEEENS5_IJNS4_10UnderscoreESW_SW_EEEEENS4_13SM90_TMA_LOADENS4_14ComposedLayoutINS4_7SwizzleILi1ELi4ELi3EEENS4_18smem_ptr_flag_bitsILi8EEENSQ_INS5_IJNSA_ILi8EEESH_EEENS5_IJSH_SB_EEEEEEEvNS4_8identityESZ_S19_vS1A_EENS_8epilogue10collective6detail29Sm90TmaWarpSpecializedAdapterINS1D_15DefaultEpilogueIaSJ_SJ_NS1C_6thread17LinearCombinationIaLi1EiiLNS1H_9ScaleType4KindE0ELNS_15FloatRoundStyleE2EaEENS1_15EpilogueDefaultEEEEEvvEEEEvNT_6ParamsE,@function
        .size           _ZN7cutlass13device_kernelINS_4gemm6kernel13GemmUniversalIN4cute5tupleIJiiiiEEENS1_10collective13CollectiveMmaINS1_34MainloopSm90TmaGmmaWarpSpecializedILi15ENS5_IJNS4_1CILi1EEESB_SB_EEENS1_35KernelTmaWarpSpecializedCooperativeEEENS5_IJNSA_ILi384EEENSA_ILi96EEENSA_ILi32EEEEEEaNS5_IJlSB_lEEEaSJ_NS4_8TiledMMAINS4_8MMA_AtomIJNS4_4SM904GMMA26MMA_64x96x32_S32S8S8_SS_TNEEEENS4_6LayoutINS5_IJNSA_ILi2EEESB_SB_EEENS5_IJSB_NSA_ILi0EEEST_EEEEENS5_IJNS4_10UnderscoreESW_SW_EEEEENS4_13SM90_TMA_LOADENS4_14ComposedLayoutINS4_7SwizzleILi1ELi4ELi3EEENS4_18smem_ptr_flag_bitsILi8EEENSQ_INS5_IJNSA_ILi8EEESH_EEENS5_IJSH_SB_EEEEEEEvNS4_8identityESZ_S19_vS1A_EENS_8epilogue10collective6detail29Sm90TmaWarpSpecializedAdapterINS1D_15DefaultEpilogueIaSJ_SJ_NS1C_6thread17LinearCombinationIaLi1EiiLNS1H_9ScaleType4KindE0ELNS_15FloatRoundStyleE2EaEENS1_15EpilogueDefaultEEEEEvvEEEEvNT_6ParamsE,(.L_x_381 - _ZN7cutlass13device_kernelINS_4gemm6kernel13GemmUniversalIN4cute5tupleIJiiiiEEENS1_10collective13CollectiveMmaINS1_34MainloopSm90TmaGmmaWarpSpecializedILi15ENS5_IJNS4_1CILi1EEESB_SB_EEENS1_35KernelTmaWarpSpecializedCooperativeEEENS5_IJNSA_ILi384EEENSA_ILi96EEENSA_ILi32EEEEEEaNS5_IJlSB_lEEEaSJ_NS4_8TiledMMAINS4_8MMA_AtomIJNS4_4SM904GMMA26MMA_64x96x32_S32S8S8_SS_TNEEEENS4_6LayoutINS5_IJNSA_ILi2EEESB_SB_EEENS5_IJSB_NSA_ILi0EEEST_EEEEENS5_IJNS4_10UnderscoreESW_SW_EEEEENS4_13SM90_TMA_LOADENS4_14ComposedLayoutINS4_7SwizzleILi1ELi4ELi3EEENS4_18smem_ptr_flag_bitsILi8EEENSQ_INS5_IJNSA_ILi8EEESH_EEENS5_IJSH_SB_EEEEEEEvNS4_8identityESZ_S19_vS1A_EENS_8epilogue10collective6detail29Sm90TmaWarpSpecializedAdapterINS1D_15DefaultEpilogueIaSJ_SJ_NS1C_6thread17LinearCombinationIaLi1EiiLNS1H_9ScaleType4KindE0ELNS_15FloatRoundStyleE2EaEENS1_15EpilogueDefaultEEEEEvvEEEEvNT_6ParamsE)
        .other          _ZN7cutlass13device_kernelINS_4gemm6kernel13GemmUniversalIN4cute5tupleIJiiiiEEENS1_10collective13CollectiveMmaINS1_34MainloopSm90TmaGmmaWarpSpecializedILi15ENS5_IJNS4_1CILi1EEESB_SB_EEENS1_35KernelTmaWarpSpecializedCooperativeEEENS5_IJNSA_ILi384EEENSA_ILi96EEENSA_ILi32EEEEEEaNS5_IJlSB_lEEEaSJ_NS4_8TiledMMAINS4_8MMA_AtomIJNS4_4SM904GMMA26MMA_64x96x32_S32S8S8_SS_TNEEEENS4_6LayoutINS5_IJNSA_ILi2EEESB_SB_EEENS5_IJSB_NSA_ILi0EEEST_EEEEENS5_IJNS4_10UnderscoreESW_SW_EEEEENS4_13SM90_TMA_LOADENS4_14ComposedLayoutINS4_7SwizzleILi1ELi4ELi3EEENS4_18smem_ptr_flag_bitsILi8EEENSQ_INS5_IJNSA_ILi8EEESH_EEENS5_IJSH_SB_EEEEEEEvNS4_8identityESZ_S19_vS1A_EENS_8epilogue10collective6detail29Sm90TmaWarpSpecializedAdapterINS1D_15DefaultEpilogueIaSJ_SJ_NS1C_6thread17LinearCombinationIaLi1EiiLNS1H_9ScaleType4KindE0ELNS_15FloatRoundStyleE2EaEENS1_15EpilogueDefaultEEEEEvvEEEEvNT_6ParamsE,@"STO_CUDA_ENTRY STV_DEFAULT"
_ZN7cutlass13device_kernelINS_4gemm6kernel13GemmUniversalIN4cute5tupleIJiiiiEEENS1_10collective13CollectiveMmaINS1_34MainloopSm90TmaGmmaWarpSpecializedILi15ENS5_IJNS4_1CILi1EEESB_SB_EEENS1_35KernelTmaWarpSpecializedCooperativeEEENS5_IJNSA_ILi384EEENSA_ILi96EEENSA_ILi32EEEEEEaNS5_IJlSB_lEEEaSJ_NS4_8TiledMMAINS4_8MMA_AtomIJNS4_4SM904GMMA26MMA_64x96x32_S32S8S8_SS_TNEEEENS4_6LayoutINS5_IJNSA_ILi2EEESB_SB_EEENS5_IJSB_NSA_ILi0EEEST_EEEEENS5_IJNS4_10UnderscoreESW_SW_EEEEENS4_13SM90_TMA_LOADENS4_14ComposedLayoutINS4_7SwizzleILi1ELi4ELi3EEENS4_18smem_ptr_flag_bitsILi8EEENSQ_INS5_IJNSA_ILi8EEESH_EEENS5_IJSH_SB_EEEEEEEvNS4_8identityESZ_S19_vS1A_EENS_8epilogue10collective6detail29Sm90TmaWarpSpecializedAdapterINS1D_15DefaultEpilogueIaSJ_SJ_NS1C_6thread17LinearCombinationIaLi1EiiLNS1H_9ScaleType4KindE0ELNS_15FloatRoundStyleE2EaEENS1_15EpilogueDefaultEEEEEvvEEEEvNT_6ParamsE:
[----:B------:R-:W0:Y:S01]  /*0000*/  LDC R1, c[0x0][0x28] ;  /* 0x00000a00ff017b82 */ /* 0x000e220000000800 */
[----:B------:R-:W1:Y:S01]  /*0010*/  S2R R23, SR_TID.X ;  /* 0x0000000000177919 */ /* 0x000e620000002100 */
[----:B------:R-:W-:Y:S01]  /*0020*/  ELECT P0, URZ, PT ;  /* 0x00000000003f782f */ /* 0x000fe20003800000 */
[----:B------:R-:W-:Y:S01]  /*0030*/  BSSY B0, `(.L_x_0) ;  /* 0x000000f000007945 */ /* 0x000fe20003800000 */
[--C-:B-1----:R-:W-:Y:S02]  /*0040*/  SHF.R.U32.HI R0, RZ, 0x5, R23.reuse ;  /* 0x00000005ff007819 */ /* 0x102fe40000011617 */
[----:B------:R-:W-:-:S03]  /*0050*/  SHF.R.U32.HI R3, RZ, 0x7, R23 ;  /* 0x00000007ff037819 */ /* 0x000fc60000011617 */
[----:B------:R-:W1:Y:S04]  /*0060*/  SHFL.IDX PT, R2, R0, RZ, 0x1f ;  /* 0x00001fff00027589 */ /* 0x000e6800000e0000 */
[----:B------:R2:W3:Y:S01]  /*0070*/  SHFL.IDX PT, R10, R3, RZ, 0x1f ;  /* 0x00001fff030a7589 */ /* 0x0004e200000e0000 */
[----:B-1----:R-:W-:-:S13]  /*0080*/  ISETP.NE.OR P0, PT, R2, RZ, !P0 ;  /* 0x000000ff0200720c */ /* 0x002fda0004705670 */
[----:B0-23--:R-:W-:Y:S05]  /*0090*/  @P0 BRA `(.L_x_1) ;  /* 0x0000000000200947 */ /* 0x00dfea0003800000 */
[----:B------:R-:W-:Y:S02]  /*00a0*/  ULDC.64 UR4, c[0x0][0x198] ;  /* 0x0000660000047ab9 */ /* 0x000fe40000000a00 */
[----:B------:R-:W-:Y:S02]  /*00b0*/  UIADD3 UR6, UP0, UR4, 0xf0, URZ ;  /* 0x000000f004067890 */ /* 0x000fe4000ff1e03f */
[----:B------:R-:W-:Y:S02]  /*00c0*/  UIADD3 UR4, UP1, UR4, 0x1f0, URZ ;  /* 0x000001f004047890 */ /* 0x000fe4000ff3e03f */
[----:B------:R-:W-:Y:S02]  /*00d0*/  UIADD3.X UR7, URZ, UR5, URZ, UP0, !UPT ;  /* 0x000000053f077290 */ /* 0x000fe400087fe43f */
[----:B------:R-:W-:-:S07]  /*00e0*/  UIADD3.X UR5, URZ, UR5, URZ, UP1, !UPT ;  /* 0x000000053f057290 */ /* 0x000fce0008ffe43f */
[----:B------:R0:W-:Y:S02]  /*00f0*/  UTMACCTL.PF [UR6] ;  /* 0x00000000060079b9 */ /* 0x0001e40008040000 */
[----:B------:R0:W-:Y:S02]  /*0100*/  UTMACCTL.PF [UR4] ;  /* 0x00000000040079b9 */ /* 0x0001e40008040000 */
[----:B0-----:R-:W-:Y:S01]  /*0110*/  NOP ;  /* 0x0000000000007918 */ /* 0x001fe20000000000 */
.L_x_1:
[----:B------:R-:W-:Y:S05]  /*0120*/  BSYNC B0 ;  /* 0x0000000000007941 */ /* 0x000fea0003800000 */
.L_x_0:
[----:B------:R-:W0:Y:S02]  /*0130*/  SHFL.IDX PT, R3, R0, RZ, 0x1f ;  /* 0x00001fff00037589 */ /* 0x000e2400000e0000 */
[----:B0-----:R-:W-:-:S13]  /*0140*/  ISETP.NE.AND P0, PT, R3, RZ, PT ;  /* 0x000000ff0300720c */ /* 0x001fda0003f05270 */
[----:B------:R-:W-:Y:S05]  /*0150*/  @P0 BRA `(.L_x_2) ;  /* 0x0000000000bc0947 */ /* 0x000fea0003800000 */
[----:B------:R-:W-:Y:S01]  /*0160*/  ELECT P0, URZ, PT ;  /* 0x00000000003f782f */ /* 0x000fe20003800000 */
[----:B------:R-:W-:-:S12]  /*0170*/  BSSY B0, `(.L_x_2) ;  /* 0x000002d000007945 */ /* 0x000fd80003800000 */
[----:B------:R-:W-:Y:S05]  /*0180*/  @!P0 BRA `(.L_x_3) ;  /* 0x0000000000ac8947 */ /* 0x000fea0003800000 */
[----:B------:R-:W0:Y:S01]  /*0190*/  S2UR UR8, SR_CgaCtaId ;  /* 0x00000000000879c3 */ /* 0x000e220000008800 */
[----:B------:R-:W-:Y:S01]  /*01a0*/  UMOV UR4, 0x400 ;  /* 0x0000040000047882 */ /* 0x000fe20000000000 */
[----:B------:R-:W-:Y:S01]  /*01b0*/  UMOV UR5, 0x1 ;  /* 0x0000000100057882 */ /* 0x000fe20000000000 */
[----:B------:R-:W-:Y:S02]  /*01c0*/  UMOV UR6, 0x100 ;  /* 0x0000010000067882 */ /* 0x000fe40000000000 */
[----:B------:R-:W-:-:S04]  /*01d0*/  UIADD3 UR6, -UR6, 0x100000, URZ ;  /* 0x0010000006067890 */ /* 0x000fc8000fffe13f */
[----:B------:R-:W-:Y:S02]  /*01e0*/  USHF.L.U32 UR7, UR6, 0xb, URZ ;  /* 0x0000000b06077899 */ /* 0x000fe4000800063f */
[----:B------:R-:W-:Y:S02]  /*01f0*/  USHF.L.U32 UR6, UR6, 0x1, URZ ;  /* 0x0000000106067899 */ /* 0x000fe4000800063f */
[----:B0-----:R-:W-:Y:S02]  /*0200*/  ULEA UR8, UR8, UR4, 0x18 ;  /* 0x0000000408087291 */ /* 0x001fe4000f8ec03f */
[----:B------:R-:W-:-:S04]  /*0210*/  UIADD3 UR4, -UR5, 0x100000, URZ ;  /* 0x0010000005047890 */ /* 0x000fc8000fffe13f */
[----:B------:R-:W-:Y:S02]  /*0220*/  USHF.L.U32 UR5, UR4, 0xb, URZ ;  /* 0x0000000b04057899 */ /* 0x000fe4000800063f */
[----:B------:R-:W-:Y:S01]  /*0230*/  USHF.L.U32 UR4, UR4, 0x1, URZ ;  /* 0x0000000104047899 */ /* 0x000fe2000800063f */
[----:B------:R-:W0:Y:S11]  /*0240*/  FENCE.VIEW.ASYNC.S ;  /* 0x00000000000073c6 */ /* 0x000e360000000000 */
[----:B0-----:R0:W1:Y:S01]  /*0250*/  SYNCS.EXCH.64 URZ, [UR8], UR4 ;  /* 0x00000004083f75b2 */ /* 0x0010620008000100 */
[----:B------:R0:W2:Y:S01]  /*0260*/  SYNCS.EXCH.64 URZ, [UR8+0x78], UR6 ;  /* 0x00007806083f75b2 */ /* 0x0000a20008000100 */
[----:B------:R0:W3:Y:S01]  /*0270*/  SYNCS.EXCH.64 URZ, [UR8+0x8], UR4 ;  /* 0x00000804083f75b2 */ /* 0x0000e20008000100 */
[----:B------:R0:W4:Y:S01]  /*0280*/  SYNCS.EXCH.64 URZ, [UR8+0x80], UR6 ;  /* 0x00008006083f75b2 */ /* 0x0001220008000100 */
[----:B------:R0:W0:Y:S01]  /*0290*/  SYNCS.EXCH.64 URZ, [UR8+0x10], UR4 ;  /* 0x00001004083f75b2 */ /* 0x0000220008000100 */
        /* <DEDUP_REMOVED lines=25> */
[----:B-1234-:R-:W-:Y:S01]  /*0430*/  NOP ;  /* 0x0000000000007918 */ /* 0x01efe20000000000 */
.L_x_3:
[----:B0-----:R-:W-:Y:S05]  /*0440*/  BSYNC B0 ;  /* 0x0000000000007941 */ /* 0x001fea0003800000 */
.L_x_2:
[----:B------:R-:W0:Y:S01]  /*0450*/  SHFL.IDX PT, R0, R0, RZ, 0x1f ;  /* 0x00001fff00007589 */ /* 0x000e2200000e0000 */
[----:B------:R-:W-:Y:S01]  /*0460*/  ELECT P0, URZ, PT ;  /* 0x00000000003f782f */ /* 0x000fe20003800000 */
[----:B------:R-:W1:Y:S01]  /*0470*/  LDC R4, c[0x0][0x65c] ;  /* 0x00019700ff047b82 */ /* 0x000e620000000800 */
[----:B------:R-:W-:Y:S01]  /*0480*/  SHF.R.S32.HI R5, RZ, 0x1f, R2 ;  /* 0x0000001fff057819 */ /* 0x000fe20000011402 */
[----:B------:R-:W2:Y:S01]  /*0490*/  S2R R3, SR_CTAID.Y ;  /* 0x0000000000037919 */ /* 0x000ea20000002600 */
[----:B------:R-:W-:Y:S01]  /*04a0*/  UMOV UR4, 0x20 ;  /* 0x0000002000047882 */ /* 0x000fe20000000000 */
[----:B------:R-:W-:Y:S01]  /*04b0*/  ISETP.NE.AND P2, PT, R10, RZ, PT ;  /* 0x000000ff0a00720c */ /* 0x000fe20003f45270 */
[----:B------:R-:W-:Y:S01]  /*04c0*/  NOP ;  /* 0x0000000000007918 */ /* 0x000fe20000000000 */
[----:B------:R-:W-:Y:S01]  /*04d0*/  LEA.HI R5, R5, R2, RZ, 0x2 ;  /* 0x0000000205057211 */ /* 0x000fe200078f10ff */
[----:B------:R-:W-:-:S03]  /*04e0*/  NOP ;  /* 0x0000000000007918 */ /* 0x000fc60000000000 */
[----:B------:R-:W-:Y:S02]  /*04f0*/  LOP3.LUT R5, R5, 0xfffffffc, RZ, 0xc0, !PT ;  /* 0xfffffffc05057812 */ /* 0x000fe400078ec0ff */
[----:B0-----:R-:W-:-:S03]  /*0500*/  ISETP.NE.OR P0, PT, R0, RZ, !P0 ;  /* 0x000000ff0000720c */ /* 0x001fc60004705670 */
[----:B------:R-:W-:Y:S01]  /*0510*/  IMAD.IADD R0, R2, 0x1, -R5 ;  /* 0x0000000102007824 */ /* 0x000fe200078e0a05 */
[----:B-1----:R-:W-:Y:S01]  /*0520*/  ISETP.NE.AND P3, PT, R4, 0x1, PT ;  /* 0x000000010400780c */ /* 0x002fe20003f65270 */
[----:B------:R-:W-:Y:S01]  /*0530*/  IMAD.MOV.U32 R5, RZ, RZ, RZ ;  /* 0x000000ffff057224 */ /* 0x000fe200078e00ff */
[----:B------:R-:W0:Y:S07]  /*0540*/  S2R R4, SR_CTAID.X ;  /* 0x0000000000047919 */ /* 0x000e2e0000002500 */
[----:B------:R-:W-:Y:S01]  /*0550*/  VOTEU.ALL UP0, P0 ;  /* 0x00000000003f7886 */ /* 0x000fe20000000000 */
[----:B------:R-:W-:-:S03]  /*0560*/  VOTEU.ALL UP1, P0 ;  /* 0x00000000003f7886 */ /* 0x000fc60000020000 */
[----:B------:R-:W0:Y:S01]  /*0570*/  @P3 LDC R9, c[0x0][0x10] ;  /* 0x00000400ff093b82 */ /* 0x000e220000000800 */
[----:B--2---:R-:W-:Y:S01]  /*0580*/  @P3 IMAD.MOV.U32 R6, RZ, RZ, R3 ;  /* 0x000000ffff063224 */ /* 0x004fe200078e0003 */
[----:B------:R-:W-:Y:S01]  /*0590*/  @!UP0 UMOV UR6, 0x400 ;  /* 0x0000040000068882 */ /* 0x000fe20000000000 */
[----:B------:R-:W-:-:S04]  /*05a0*/  @!UP0 UIADD3 UR4, -UR4, 0x100000, URZ ;  /* 0x0010000004048890 */ /* 0x000fc8000fffe13f */
[----:B------:R-:W-:Y:S02]  /*05b0*/  @!UP0 USHF.L.U32 UR5, UR4, 0xb, URZ ;  /* 0x0000000b04058899 */ /* 0x000fe4000800063f */
[----:B------:R-:W-:Y:S01]  /*05c0*/  @!UP0 USHF.L.U32 UR4, UR4, 0x1, URZ ;  /* 0x0000000104048899 */ /* 0x000fe2000800063f */
[----:B------:R-:W-:Y:S02]  /*05d0*/  @P3 IMAD.MOV.U32 R7, RZ, RZ, RZ ;  /* 0x000000ffff073224 */ /* 0x000fe400078e00ff */
[----:B------:R-:W-:Y:S01]  /*05e0*/  @P3 IMAD.MOV.U32 R13, RZ, RZ, RZ ;  /* 0x000000ffff0d3224 */ /* 0x000fe200078e00ff */
[----:B------:R-:W1:Y:S08]  /*05f0*/  @!UP0 S2UR UR7, SR_CgaCtaId ;  /* 0x00000000000789c3 */ /* 0x000e700000008800 */
[----:B------:R-:W2:Y:S01]  /*0600*/  @!P3 LDC R11, c[0x0][0xc] ;  /* 0x00000300ff0bbb82 */ /* 0x000ea20000000800 */
[----:B0-----:R-:W-:-:S04]  /*0610*/  @P3 IMAD.WIDE.U32 R8, R4, R9, R6 ;  /* 0x0000000904083225 */ /* 0x001fc800078e0006 */
[----:B------:R-:W-:Y:S02]  /*0620*/  @P3 IMAD.MOV.U32 R17, RZ, RZ, R8 ;  /* 0x000000ffff113224 */ /* 0x000fe400078e0008 */
[----:B------:R-:W-:Y:S01]  /*0630*/  @P3 IMAD.IADD R16, R9, 0x1, R13 ;  /* 0x0000000109103824 */ /* 0x000fe200078e020d */
[----:B-1----:R-:W-:Y:S01]  /*0640*/  @!UP0 ULEA UR6, UR7, UR6, 0x18 ;  /* 0x0000000607068291 */ /* 0x002fe2000f8ec03f */
[----:B------:R-:W-:Y:S01]  /*0650*/  VOTEU.ALL UP0, P0 ;  /* 0x00000000003f7886 */ /* 0x000fe20000000000 */
[----:B------:R-:W-:-:S04]  /*0660*/  ISETP.NE.AND P0, PT, R0, 0x3, PT ;  /* 0x000000030000780c */ /* 0x000fc80003f05270 */
[----:B------:R-:W-:Y:S01]  /*0670*/  ISETP.EQ.OR P0, PT, R0, RZ, !P0 ;  /* 0x000000ff0000720c */ /* 0x000fe20004702670 */
[----:B--2---:R-:W-:-:S03]  /*0680*/  @!P3 IMAD.WIDE.U32 R6, R11, R3, R4 ;  /* 0x000000030b06b225 */ /* 0x004fc600078e0004 */
[C---:B------:R-:W-:Y:S01]  /*0690*/  ISETP.EQ.AND P0, PT, R10.reuse, RZ, P0 ;  /* 0x000000ff0a00720c */ /* 0x040fe20000702270 */
[----:B------:R-:W-:Y:S01]  /*06a0*/  VIADD R10, R10, 0xffffffff ;  /* 0xffffffff0a0a7836 */ /* 0x000fe20000000000 */
[----:B------:R-:W0:Y:S02]  /*06b0*/  FENCE.VIEW.ASYNC.S ;  /* 0x00000000000073c6 */ /* 0x000e240000000000 */
[----:B0-----:R0:W1:Y:S01]  /*06c0*/  @!UP0 SYNCS.EXCH.64 URZ, [UR6+0x100], UR4 ;  /* 0x00010004063f85b2 */ /* 0x0010620008000100 */
[----:B------:R-:W-:Y:S01]  /*06d0*/  @!P3 IMAD.MOV.U32 R17, RZ, RZ, R6 ;  /* 0x000000ffff11b224 */ /* 0x000fe200078e0006 */
[----:B------:R-:W-:Y:S01]  /*06e0*/  SEL R2, RZ, 0x1, !P0 ;  /* 0x00000001ff027807 */ /* 0x000fe20004000000 */
[----:B------:R-:W-:Y:S01]  /*06f0*/  @!P3 IMAD.MOV.U32 R16, RZ, RZ, R7 ;  /* 0x000000ffff10b224 */ /* 0x000fe200078e0007 */
[----:B------:R-:W-:-:S04]  /*0700*/  ISETP.GE.U32.AND P1, PT, R10, 0x2, PT ;  /* 0x000000020a00780c */ /* 0x000fc80003f26070 */
[----:B------:R-:W-:Y:S01]  /*0710*/  SEL R2, R2, 0x2, P1 ;  /* 0x0000000202027807 */ /* 0x000fe20000800000 */
[----:B------:R0:W1:Y:S01]  /*0720*/  @!UP1 SYNCS.EXCH.64 URZ, [UR6+0x108], UR4 ;  /* 0x00010804063f95b2 */ /* 0x0000620008000100 */
[----:B------:R-:W-:Y:S01]  /*0730*/  NOP ;  /* 0x0000000000007918 */ /* 0x000fe20000000000 */
[----:B-1----:R-:W-:Y:S06]  /*0740*/  BAR.SYNC.DEFER_BLOCKING 0x0 ;  /* 0x0000000000007b1d */ /* 0x002fec0000010000 */
[----:B------:R-:W-:Y:S05]  /*0750*/  @!P2 BRA `(.L_x_4) ;  /* 0x000000a800dca947 */ /* 0x000fea0003800000 */
[----:B------:R-:W-:-:S13]  /*0760*/  ISETP.GT.U32.AND P0, PT, R10, 0x1, PT ;  /* 0x000000010a00780c */ /* 0x000fda0003f04070 */
[----:B0-----:R-:W-:Y:S05]  /*0770*/  @P0 EXIT ;  /* 0x000000000000094d */ /* 0x001fea0003800000 */
[----:B------:R-:W-:Y:S01]  /*0780*/  ULDC.64 UR4, c[0x0][0x650] ;  /* 0x0001940000047ab9 */ /* 0x000fe20000000a00 */
[----:B------:R-:W-:Y:S01]  /*0790*/  PRMT R0, RZ, 0x7610, R0 ;  /* 0x00007610ff007816 */ /* 0x000fe20000000000 */
[----:B------:R-:W-:Y:S01]  /*07a0*/  IMAD.MOV.U32 R22, RZ, RZ, -0x1 ;  /* 0xffffffffff167424 */ /* 0x000fe200078e00ff */
[----:B------:R-:W-:Y:S01]  /*07b0*/  ISETP.GE.U32.AND P0, PT, R17, UR4, PT ;  /* 0x0000000411007c0c */ /* 0x000fe2000bf06070 */
[----:B------:R-:W-:Y:S02]  /*07c0*/  IMAD.MOV.U32 R19, RZ, RZ, -0x1 ;  /* 0xffffffffff137424 */ /* 0x000fe400078e00ff */
[----:B------:R-:W-:Y:S01]  /*07d0*/  IMAD.MOV.U32 R18, RZ, RZ, -0x1 ;  /* 0xffffffffff127424 */ /* 0x000fe200078e00ff */
[----:B------:R-:W-:-:S13]  /*07e0*/  ISETP.GE.U32.AND.EX P0, PT, R16, UR5, PT, P0 ;  /* 0x0000000510007c0c */ /* 0x000fda000bf06100 */
[----:B------:R-:W-:Y:S05]  /*07f0*/  @P0 BRA `(.L_x_5) ;  /* 0x0000000400600947 */ /* 0x000fea0003800000 */
[----:B------:R-:W0:Y:S01]  /*0800*/  LDC.64 R14, c[0x0][0x628] ;  /* 0x00018a00ff0e7b82 */ /* 0x000e220000000a00 */
[----:B------:R-:W-:Y:S02]  /*0810*/  IMAD.MOV.U32 R6, RZ, RZ, R17 ;  /* 0x000000ffff067224 */ /* 0x000fe400078e0011 */
[----:B------:R-:W-:-:S05]  /*0820*/  IMAD.MOV.U32 R7, RZ, RZ, R16 ;  /* 0x000000ffff077224 */ /* 0x000fca00078e0010 */
[----:B------:R-:W1:Y:S08]  /*0830*/  LDC R12, c[0x0][0x630] ;  /* 0x00018c00ff0c7b82 */ /* 0x000e700000000800 */
[----:B------:R-:W2:Y:S01]  /*0840*/  LDC.64 R18, c[0x0][0x620] ;  /* 0x00018800ff127b82 */ /* 0x000ea20000000a00 */
[----:B0-----:R-:W-:-:S04]  /*0850*/  ISETP.NE.U32.AND P0, PT, R14, RZ, PT ;  /* 0x000000ff0e00720c */ /* 0x001fc80003f05070 */
[----:B------:R-:W-:-:S13]  /*0860*/  ISETP.NE.AND.EX P0, PT, R15, RZ, PT, P0 ;  /* 0x000000ff0f00720c */ /* 0x000fda0003f05300 */
[----:B-12---:R-:W-:Y:S05]  /*0870*/  @!P0 BRA `(.L_x_6) ;  /* 0x0000000000288947 */ /* 0x006fea0003800000 */
[----:B------:R-:W0:Y:S02]  /*0880*/  LDC R0, c[0x0][0x634] ;  /* 0x00018d00ff007b82 */ /* 0x000e240000000800 */
[----:B0-----:R-:W-:-:S05]  /*0890*/  IADD3 R11, P0, R17, R0, RZ ;  /* 0x00000000110b7210 */ /* 0x001fca0007f1e0ff */
[----:B------:R-:W-:-:S04]  /*08a0*/  IMAD.X R13, RZ, RZ, R16, P0 ;  /* 0x000000ffff0d7224 */ /* 0x000fc800000e0610 */
[----:B------:R-:W-:-:S04]  /*08b0*/  IMAD.WIDE.U32 R6, R13, R14, RZ ;  /* 0x0000000e0d067225 */ /* 0x000fc800078e00ff */
[----:B------:R-:W-:-:S04]  /*08c0*/  IMAD.WIDE.U32 R8, P0, R11, R15, R6 ;  /* 0x0000000f0b087225 */ /* 0x000fc80007800006 */
[----:B------:R-:W-:-:S04]  /*08d0*/  IMAD.WIDE.U32 R6, R11, R14, RZ ;  /* 0x0000000e0b067225 */ /* 0x000fc800078e00ff */
[----:B------:R-:W-:Y:S01]  /*08e0*/  IMAD.X R11, RZ, RZ, RZ, P0 ;  /* 0x000000ffff0b7224 */ /* 0x000fe200000e06ff */
[----:B------:R-:W-:Y:S01]  /*08f0*/  IADD3 RZ, P0, R7, R8, RZ ;  /* 0x0000000807ff7210 */ /* 0x000fe20007f1e0ff */
[----:B------:R-:W-:-:S04]  /*0900*/  IMAD.MOV.U32 R10, RZ, RZ, R9 ;  /* 0x000000ffff0a7224 */ /* 0x000fc800078e0009 */
[----:B------:R-:W-:-:S08]  /*0910*/  IMAD.WIDE.U32.X R6, R13, R15, R10, P0 ;  /* 0x0000000f0d067225 */ /* 0x000fd000000e040a */
.L_x_6:
[-CC-:B------:R-:W-:Y:S01]  /*0920*/  SHF.R.U64 R26, R6, R12.reuse, R7.reuse ;  /* 0x0000000c061a7219 */ /* 0x180fe20000001207 */
[----:B------:R-:W0:Y:S01]  /*0930*/  LDC R10, c[0x0][0x618] ;  /* 0x00018600ff0a7b82 */ /* 0x000e220000000800 */
[----:B------:R-:W-:Y:S01]  /*0940*/  SHF.R.U32.HI R5, RZ, R12, R7 ;  /* 0x0000000cff057219 */ /* 0x000fe20000011607 */
[----:B------:R-:W-:Y:S01]  /*0950*/  ULDC UR4, c[0x0][0x150] ;  /* 0x0000540000047ab9 */ /* 0x000fe20000000800 */
[----:B------:R-:W-:Y:S01]  /*0960*/  IADD3 R9, P0, RZ, -R26, RZ ;  /* 0x8000001aff097210 */ /* 0x000fe20007f1e0ff */
[----:B------:R-:W-:Y:S01]  /*0970*/  IMAD.MOV.U32 R6, RZ, RZ, R17 ;  /* 0x000000ffff067224 */ /* 0x000fe200078e0011 */
[----:B------:R-:W-:Y:S01]  /*0980*/  I2FP.F32.U32 R0, R4 ;  /* 0x0000000400007245 */ /* 0x000fe20000201000 */
[----:B------:R-:W-:Y:S02]  /*0990*/  IMAD.MOV.U32 R7, RZ, RZ, R16 ;  /* 0x000000ffff077224 */ /* 0x000fe400078e0010 */
[----:B------:R-:W1:Y:S01]  /*09a0*/  LDC.64 R24, c[0x0][0x640] ;  /* 0x00019000ff187b82 */ /* 0x000e620000000a00 */
[----:B------:R-:W-:-:S02]  /*09b0*/  IMAD.X R11, RZ, RZ, ~R5, P0 ;  /* 0x000000ffff0b7224 */ /* 0x000fc400000e0e05 */
[----:B------:R-:W-:Y:S01]  /*09c0*/  FMUL R0, R0, UR4 ;  /* 0x0000000400007c20 */ /* 0x000fe20008400000 */
[----:B------:R-:W-:Y:S01]  /*09d0*/  IMAD.WIDE.U32 R6, R9, R18, R6 ;  /* 0x0000001209067225 */ /* 0x000fe200078e0006 */
[----:B------:R-:W-:-:S03]  /*09e0*/  ULDC UR4, c[0x0][0x154] ;  /* 0x0000550000047ab9 */ /* 0x000fc60000000800 */
[----:B------:R-:W-:Y:S01]  /*09f0*/  IMAD R8, R11, R18, RZ ;  /* 0x000000120b087224 */ /* 0x000fe200078e02ff */
[----:B------:R-:W2:Y:S01]  /*0a00*/  LDC R5, c[0x0][0x144] ;  /* 0x00005100ff057b82 */ /* 0x000ea20000000800 */
[----:B------:R-:W3:Y:S02]  /*0a10*/  F2I.U32.TRUNC.NTZ R0, R0 ;  /* 0x0000000000007305 */ /* 0x000ee4000020f000 */
[----:B------:R-:W-:-:S04]  /*0a20*/  IMAD R9, R9, R19, R8 ;  /* 0x0000001309097224 */ /* 0x000fc800078e0208 */
[----:B------:R-:W-:Y:S01]  /*0a30*/  IMAD.IADD R7, R7, 0x1, R9 ;  /* 0x0000000107077824 */ /* 0x000fe200078e0209 */
[----:B------:R-:W4:Y:S01]  /*0a40*/  LDC R12, c[0x0][0x608] ;  /* 0x00018200ff0c7b82 */ /* 0x000f220000000800 */
[----:B------:R-:W-:-:S03]  /*0a50*/  IMAD.MOV.U32 R9, RZ, RZ, -0x1 ;  /* 0xffffffffff097424 */ /* 0x000fc600078e00ff */
[-CC-:B0-----:R-:W-:Y:S02]  /*0a60*/  SHF.R.U64 R18, R6, R10.reuse, R7.reuse ;  /* 0x0000000a06127219 */ /* 0x181fe40000001207 */
[----:B------:R-:W-:Y:S02]  /*0a70*/  I2FP.F32.U32 R6, R3 ;  /* 0x0000000300067245 */ /* 0x000fe40000201000 */
[----:B------:R-:W0:Y:S01]  /*0a80*/  LDC R22, c[0x0][0x658] ;  /* 0x00019600ff167b82 */ /* 0x000e220000000800 */
[----:B-1----:R-:W-:Y:S01]  /*0a90*/  ISETP.NE.U32.AND P0, PT, R24, RZ, PT ;  /* 0x000000ff1800720c */ /* 0x002fe20003f05070 */
[----:B---3--:R-:W-:Y:S01]  /*0aa0*/  IMAD.MOV R8, RZ, RZ, -R0 ;  /* 0x000000ffff087224 */ /* 0x008fe200078e0a00 */
[----:B------:R-:W-:Y:S01]  /*0ab0*/  SHF.R.U32.HI R7, RZ, R10, R7 ;  /* 0x0000000aff077219 */ /* 0x000fe20000011607 */
[----:B------:R-:W-:Y:S01]  /*0ac0*/  FMUL R6, R6, UR4 ;  /* 0x0000000406067c20 */ /* 0x000fe20008400000 */
[----:B------:R-:W-:-:S03]  /*0ad0*/  ISETP.NE.AND.EX P0, PT, R25, RZ, PT, P0 ;  /* 0x000000ff1900720c */ /* 0x000fc60003f05300 */
[----:B------:R-:W1:Y:S01]  /*0ae0*/  LDC R14, c[0x0][0x148] ;  /* 0x00005200ff0e7b82 */ /* 0x000e620000000800 */
[----:B--2---:R-:W-:-:S07]  /*0af0*/  IMAD R0, R5, R8, R4 ;  /* 0x0000000805007224 */ /* 0x004fce00078e0204 */
[----:B------:R-:W2:Y:S01]  /*0b00*/  LDC R20, c[0x0][0x600] ;  /* 0x00018000ff147b82 */ /* 0x000ea20000000800 */
[-CC-:B----4-:R-:W-:Y:S02]  /*0b10*/  SHF.R.U64 R28, R18, R12.reuse, R7.reuse ;  /* 0x0000000c121c7219 */ /* 0x190fe40000001207 */
[----:B------:R-:W-:Y:S01]  /*0b20*/  SHF.R.U32.HI R5, RZ, R12, R7 ;  /* 0x0000000cff057219 */ /* 0x000fe20000011607 */
[----:B------:R-:W-:Y:S01]  /*0b30*/  IMAD.MOV.U32 R7, RZ, RZ, 0x1 ;  /* 0x00000001ff077424 */ /* 0x000fe200078e00ff */
[----:B------:R3:W4:Y:S03]  /*0b40*/  F2I.U32.TRUNC.NTZ R12, R6 ;  /* 0x00000006000c7305 */ /* 0x000726000020f000 */
[----:B------:R-:W1:Y:S01]  /*0b50*/  LDC R15, c[0x0][0x648] ;  /* 0x00019200ff0f7b82 */ /* 0x000e620000000800 */
[-C--:B0-----:R-:W-:Y:S02]  /*0b60*/  SHF.L.U32 R4, R9, R22.reuse, RZ ;  /* 0x0000001609047219 */ /* 0x081fe400000006ff */
[----:B------:R-:W-:-:S02]  /*0b70*/  SHF.R.U64 R30, R28, R22, R5 ;  /* 0x000000161c1e7219 */ /* 0x000fc40000001205 */
[----:B------:R-:W-:Y:S02]  /*0b80*/  LOP3.LUT R11, RZ, R4, RZ, 0x33, !PT ;  /* 0x00000004ff0b7212 */ /* 0x000fe400078e33ff */
[-C--:B------:R-:W-:Y:S01]  /*0b90*/  SHF.R.U32.HI R5, RZ, R22.reuse, R5 ;  /* 0x00000016ff057219 */ /* 0x080fe20000011605 */
[----:B------:R-:W0:Y:S01]  /*0ba0*/  LDC R19, c[0x0][0x638] ;  /* 0x00018e00ff137b82 */ /* 0x000e220000000800 */
[----:B------:R-:W-:Y:S01]  /*0bb0*/  SHF.L.U32 R10, R7, R22, RZ ;  /* 0x00000016070a7219 */ /* 0x000fe200000006ff */
[----:B------:R-:W-:-:S06]  /*0bc0*/  IMAD.MOV.U32 R4, RZ, RZ, R30 ;  /* 0x000000ffff047224 */ /* 0x000fcc00078e001e */
[----:B------:R-:W0:Y:S01]  /*0bd0*/  LDC R21, c[0x0][0x610] ;  /* 0x00018400ff157b82 */ /* 0x000e220000000800 */
[----:B---34-:R-:W-:Y:S05]  /*0be0*/  @!P0 BRA `(.L_x_7) ;  /* 0x0000000000288947 */ /* 0x018fea0003800000 */
[----:B------:R-:W3:Y:S02]  /*0bf0*/  LDC R9, c[0x0][0x64c] ;  /* 0x00019300ff097b82 */ /* 0x000ee40000000800 */
[----:B---3--:R-:W-:-:S05]  /*0c00*/  IADD3 R9, P0, R30, R9, RZ ;  /* 0x000000091e097210 */ /* 0x008fca0007f1e0ff */
        /* <DEDUP_REMOVED lines=8> */
.L_x_7:
[----:B-1----:R-:W-:Y:S01]  /*0c90*/  SHF.R.U64 R4, R4, R15, R5 ;  /* 0x0000000f04047219 */ /* 0x002fe20000001205 */
[----:B--2---:R-:W-:Y:S01]  /*0ca0*/  VIADD R5, R20, 0xffffffff ;  /* 0xffffffff14057836 */ /* 0x004fe20000000000 */
[----:B------:R-:W-:Y:S01]  /*0cb0*/  LOP3.LUT R11, R28, R11, RZ, 0xc0, !PT ;  /* 0x0000000b1c0b7212 */ /* 0x000fe200078ec0ff */
[----:B------:R-:W-:Y:S02]  /*0cc0*/  IMAD.MOV R12, RZ, RZ, -R12 ;  /* 0x000000ffff0c7224 */ /* 0x000fe400078e0a0c */
[----:B------:R-:W-:Y:S01]  /*0cd0*/  IMAD.MOV R6, RZ, RZ, -R4 ;  /* 0x000000ffff067224 */ /* 0x000fe200078e0a04 */
[----:B------:R-:W-:Y:S01]  /*0ce0*/  LOP3.LUT R5, R18, R5, RZ, 0xc0, !PT ;  /* 0x0000000512057212 */ /* 0x000fe200078ec0ff */
[----:B------:R-:W-:Y:S02]  /*0cf0*/  @P3 IMAD R0, R14, R12, R3 ;  /* 0x0000000c0e003224 */ /* 0x000fe400078e0203 */
[----:B------:R-:W-:Y:S02]  /*0d00*/  IMAD R11, R10, R4, R11 ;  /* 0x000000040a0b7224 */ /* 0x000fe400078e020b */
[----:B0-----:R-:W-:-:S02]  /*0d10*/  IMAD R3, R6, R19, R30 ;  /* 0x0000001306037224 */ /* 0x001fc400078e021e */
[----:B------:R-:W-:Y:S02]  /*0d20*/  IMAD R22, R11, R21, R0 ;  /* 0x000000150b167224 */ /* 0x000fe400078e0200 */
[----:B------:R-:W-:Y:S02]  /*0d30*/  IMAD R3, R3, R20, R5 ;  /* 0x0000001403037224 */ /* 0x000fe400078e0205 */
[----:B------:R-:W-:Y:S02]  /*0d40*/  IMAD.MOV.U32 R0, RZ, RZ, 0x1 ;  /* 0x00000001ff007424 */ /* 0x000fe400078e00ff */
[----:B------:R-:W-:Y:S01]  /*0d50*/  IMAD.MOV.U32 R18, RZ, RZ, R26 ;  /* 0x000000ffff127224 */ /* 0x000fe200078e001a */
[----:B------:R-:W-:Y:S02]  /*0d60*/  SEL R19, R3, R22, !P3 ;  /* 0x0000001603137207 */ /* 0x000fe40005800000 */
[----:B------:R-:W-:-:S07]  /*0d70*/  SEL R22, R22, R3, !P3 ;  /* 0x0000000316167207 */ /* 0x000fce0005800000 */
.L_x_5:
[----:B------:R-:W-:-:S08]  /*0d80*/  NOP ;  /* 0x0000000000007918 */ /* 0x000fd00000000000 */
[----:B------:R-:W0:Y:S02]  /*0d90*/  USETMAXREG.TRY_ALLOC.CTAPOOL UP0, 0xe8 ;  /* 0x000000e8000079c8 */ /* 0x000e240008000600 */
[----:B0-----:R-:W-:-:S13]  /*0da0*/  PLOP3.LUT P0, PT, PT, PT, UP0, 0x80, 0x0 ;  /* 0x000000000000781c */ /* 0x001fda0003f0f008 */
[----:B------:R-:W-:Y:S05]  /*0db0*/  @!P0 BRA `(.L_x_5) ;  /* 0xfffffffc00f08947 */ /* 0x000fea000383ffff */
[----:B------:R-:W-:Y:S01]  /*0dc0*/  ULDC.64 UR4, c[0x0][0x598] ;  /* 0x0001660000047ab9 */ /* 0x000fe20000000a00 */
[----:B------:R-:W-:Y:S01]  /*0dd0*/  ULDC.64 UR36, c[0x0][0x208] ;  /* 0x0000820000247ab9 */ /* 0x000fe20000000a00 */
[----:B------:R-:W-:-:S04]  /*0de0*/  ISETP.NE.U32.AND P0, PT, RZ, UR4, PT ;  /* 0x00000004ff007c0c */ /* 0x000fc8000bf05070 */
[----:B------:R-:W-:-:S13]  /*0df0*/  ISETP.NE.AND.EX P0, PT, RZ, UR5, PT, P0 ;  /* 0x00000005ff007c0c */ /* 0x000fda000bf05300 */
[----:B------:R-:W-:Y:S05]  /*0e00*/  @!P0 BRA `(.L_x_8) ;  /* 0x00000000001c8947 */ /* 0x000fea0003800000 */
[----:B------:R-:W0:Y:S02]  /*0e10*/  LDC.64 R4, c[0x0][0x598] ;  /* 0x00016600ff047b82 */ /* 0x000e240000000a00 */
[----:B0-----:R-:W2:Y:S02]  /*0e20*/  LDG.E.64 R4, desc[UR36][R4.64] ;  /* 0x0000002404047981 */ /* 0x001ea4000c1e1b00 */
[----:B--2---:R-:W-:-:S04]  /*0e30*/  ISETP.NE.U32.AND P0, PT, R4, RZ, PT ;  /* 0x000000ff0400720c */ /* 0x004fc80003f05070 */
[----:B------:R-:W-:-:S13]  /*0e40*/  ISETP.NE.AND.EX P0, PT, R5, RZ, PT, P0 ;  /* 0x000000ff0500720c */ /* 0x000fda0003f05300 */
[----:B------:R-:W-:Y:S05]  /*0e50*/  @!P0 BRA `(.L_x_8) ;  /* 0x0000000000088947 */ /* 0x000fea0003800000 */
[----:B------:R0:W5:Y:S01]  /*0e60*/  LD.E R168, desc[UR36][R4.64] ;  /* 0x0000002404a87980 */ /* 0x000162000c101900 */
[----:B------:R-:W-:Y:S05]  /*0e70*/  BRA `(.L_x_9) ;  /* 0x0000000000247947 */ /* 0x000fea0003800000 */
.L_x_8:
[----:B------:R-:W-:Y:S02]  /*0e80*/  ULDC.64 UR4, c[0x0][0x588] ;  /* 0x0001620000047ab9 */ /* 0x000fe40000000a00 */
[----:B------:R-:W-:-:S04]  /*0e90*/  ISETP.NE.U32.AND P0, PT, RZ, UR4, PT ;  /* 0x00000004ff007c0c */ /* 0x000fc8000bf05070 */
[----:B------:R-:W-:-:S13]  /*0ea0*/  ISETP.NE.AND.EX P0, PT, RZ, UR5, PT, P0 ;  /* 0x00000005ff007c0c */ /* 0x000fda000bf05300 */
[----:B------:R-:W-:Y:S05]  /*0eb0*/  @!P0 BRA `(.L_x_10) ;  /* 0x00000000000c8947 */ /* 0x000fea0003800000 */
[----:B------:R-:W0:Y:S02]  /*0ec0*/  LDC.64 R168, c[0x0][0x588] ;  /* 0x00016200ffa87b82 */ /* 0x000e240000000a00 */
[----:B0-----:R1:W5:Y:S01]  /*0ed0*/  LDG.E R168, desc[UR36][R168.64] ;  /* 0x00000024a8a87981 */ /* 0x001362000c1e1900 */
[----:B------:R-:W-:Y:S05]  /*0ee0*/  BRA `(.L_x_9) ;  /* 0x0000000000087947 */ /* 0x000fea0003800000 */
.L_x_10:
[----:B------:R-:W-:Y:S02]  /*0ef0*/  ULDC UR4, c[0x0][0x580] ;  /* 0x0001600000047ab9 */ /* 0x000fe40000000800 */
[----:B------:R-:W-:-:S07]  /*0f00*/  IMAD.U32 R168, RZ, RZ, UR4 ;  /* 0x00000004ffa87e24 */ /* 0x000fce000f8e00ff */
.L_x_9:
[----:B------:R-:W-:Y:S02]  /*0f10*/  ULDC.64 UR4, c[0x0][0x5a0] ;  /* 0x0001680000047ab9 */ /* 0x000fe40000000a00 */
[----:B------:R-:W-:-:S04]  /*0f20*/  ISETP.NE.U32.AND P0, PT, RZ, UR4, PT ;  /* 0x00000004ff007c0c */ /* 0x000fc8000bf05070 */
[----:B------:R-:W-:-:S13]  /*0f30*/  ISETP.NE.AND.EX P0, PT, RZ, UR5, PT, P0 ;  /* 0x00000005ff007c0c */ /* 0x000fda000bf05300 */
[----:B------:R-:W-:Y:S05]  /*0f40*/  @!P0 BRA `(.L_x_11) ;  /* 0x00000000001c8947 */ /* 0x000fea0003800000 */
[----:B0-----:R-:W0:Y:S02]  /*0f50*/  LDC.64 R4, c[0x0][0x5a0] ;  /* 0x00016800ff047b82 */ /* 0x001e240000000a00 */
[----:B0-----:R-:W2:Y:S02]  /*0f60*/  LDG.E.64 R4, desc[UR36][R4.64] ;  /* 0x0000002404047981 */ /* 0x001ea4000c1e1b00 */
[----:B--2---:R-:W-:-:S04]  /*0f70*/  ISETP.NE.U32.AND P0, PT, R4, RZ, PT ;  /* 0x000000ff0400720c */ /* 0x004fc80003f05070 */
[----:B------:R-:W-:-:S13]  /*0f80*/  ISETP.NE.AND.EX P0, PT, R5, RZ, PT, P0 ;  /* 0x000000ff0500720c */ /* 0x000fda0003f05300 */
[----:B------:R-:W-:Y:S05]  /*0f90*/  @!P0 BRA `(.L_x_11) ;  /* 0x0000000000088947 */ /* 0x000fea0003800000 */
[----:B------:R0:W5:Y:S01]  /*0fa0*/  LD.E R170, desc[UR36][R4.64] ;  /* 0x0000002404aa7980 */ /* 0x000162000c101900 */
[----:B------:R-:W-:Y:S05]  /*0fb0*/  BRA `(.L_x_12) ;  /* 0x0000000000247947 */ /* 0x000fea0003800000 */
.L_x_11:
[----:B------:R-:W-:Y:S02]  /*0fc0*/  ULDC.64 UR4, c[0x0][0x590] ;  /* 0x0001640000047ab9 */ /* 0x000fe40000000a00 */
[----:B------:R-:W-:-:S04]  /*0fd0*/  ISETP.NE.U32.AND P0, PT, RZ, UR4, PT ;  /* 0x00000004ff007c0c */ /* 0x000fc8000bf05070 */
[----:B------:R-:W-:-:S13]  /*0fe0*/  ISETP.NE.AND.EX P0, PT, RZ, UR5, PT, P0 ;  /* 0x00000005ff007c0c */ /* 0x000fda000bf05300 */
[----:B------:R-:W-:Y:S05]  /*0ff0*/  @!P0 BRA `(.L_x_13) ;  /* 0x00000000000c8947 */ /* 0x000fea0003800000 */
[----:B------:R-:W2:Y:S02]  /*1000*/  LDC.64 R170, c[0x0][0x590] ;  /* 0x00016400ffaa7b82 */ /* 0x000ea40000000a00 */
[----:B--2---:R2:W5:Y:S01]  /*1010*/  LDG.E R170, desc[UR36][R170.64] ;  /* 0x00000024aaaa7981 */ /* 0x004562000c1e1900 */
[----:B------:R-:W-:Y:S05]  /*1020*/  BRA `(.L_x_12) ;  /* 0x0000000000087947 */ /* 0x000fea0003800000 */
.L_x_13:
[----:B------:R-:W-:Y:S02]  /*1030*/  ULDC UR4, c[0x0][0x584] ;  /* 0x0001610000047ab9 */ /* 0x000fe40000000800 */
[----:B------:R-:W-:-:S07]  /*1040*/  IMAD.U32 R170, RZ, RZ, UR4 ;  /* 0x00000004ffaa7e24 */ /* 0x000fce000f8e00ff */
.L_x_12:
[----:B------:R-:W-:-:S13]  /*1050*/  LOP3.LUT P0, RZ, R0, 0xff, RZ, 0xc0, !PT ;  /* 0x000000ff00ff7812 */ /* 0x000fda000780c0ff */
[----:B------:R-:W-:Y:S05]  /*1060*/  @!P0 EXIT ;  /* 0x000000000000894d */ /* 0x000fea0003800000 */
[----:B------:R-:W-:Y:S01]  /*1070*/  ULDC UR4, c[0x0][0x28c] ;  /* 0x0000a30000047ab9 */ /* 0x000fe20000000800 */
[----:B------:R-:W-:Y:S01]  /*1080*/  ULDC.64 UR6, c[0x0][0x5c8] ;  /* 0x0001720000067ab9 */ /* 0x000fe20000000a00 */
[----:B------:R-:W-:Y:S02]  /*1090*/  UIADD3 UR4, UR4, 0x1f, URZ ;  /* 0x0000001f04047890 */ /* 0x000fe4000fffe03f */
[----:B------:R-:W-:Y:S02]  /*10a0*/  USHF.L.U64.HI UR40, UR6, 0x3, UR7 ;  /* 0x0000000306287899 */ /* 0x000fe40008010207 */
[----:B------:R-:W-:Y:S02]  /*10b0*/  USHF.R.S32.HI UR5, URZ, 0x1f, UR4 ;  /* 0x0000001f3f057899 */ /* 0x000fe40008011404 */
[----:B------:R-:W-:Y:S02]  /*10c0*/  USHF.L.U32 UR41, UR6, 0x3, URZ ;  /* 0x0000000306297899 */ /* 0x000fe4000800063f */
[----:B------:R-:W-:Y:S01]  /*10d0*/  ULEA.HI UR5, UR5, UR4, URZ, 0x5 ;  /* 0x0000000405057291 */ /* 0x000fe2000f8f283f */
[----:B------:R-:W-:Y:S01]  /*10e0*/  UMOV UR38, URZ ;  /* 0x0000003f00267c82 */ /* 0x000fe20008000000 */
[----:B------:R-:W-:-:S02]  /*10f0*/  UMOV UR39, URZ ;  /* 0x0000003f00277c82 */ /* 0x000fc40008000000 */
[----:B------:R-:W-:-:S12]  /*1100*/  USHF.R.S32.HI UR42, URZ, 0x5, UR5 ;  /* 0x000000053f2a7899 */ /* 0x000fd80008011405 */
.L_x_323:
[----:B------:R-:W-:Y:S01]  /*1110*/  LOP3.LUT R0, R23, 0x80, RZ, 0xc0, !PT ;  /* 0x0000008017007812 */ /* 0x000fe200078ec0ff */
[----:B------:R-:W3:Y:S01]  /*1120*/  S2UR UR7, SR_CgaCtaId ;  /* 0x00000000000779c3 */ /* 0x000ee20000008800 */
[----:B------:R-:W-:Y:S02]  /*1130*/  UMOV UR6, 0x400 ;  /* 0x0000040000067882 */ /* 0x000fe40000000000 */
[----:B------:R-:W-:-:S06]  /*1140*/  SHF.R.U32.HI R0, RZ, 0x7, R0 ;  /* 0x00000007ff007819 */ /* 0x000fcc0000011600 */
[----:B----4-:R-:W4:Y:S01]  /*1150*/  SHFL.IDX PT, R0, R0, RZ, 0x1f ;  /* 0x00001fff00007589 */ /* 0x010f2200000e0000 */
[----:B---3--:R-:W-:Y:S01]  /*1160*/  ULEA UR6, UR7, UR6, 0x18 ;  /* 0x0000000607067291 */ /* 0x008fe2000f8ec03f */
[----:B----4-:R-:W-:-:S13]  /*1170*/  R2UR UR4, R0 ;  /* 0x00000000000472ca */ /* 0x010fda00000e0000 */
[----:B------:R-:W-:-:S04]  /*1180*/  ULEA.HI UR5, UR4, UR4, URZ, 0x1 ;  /* 0x0000000404057291 */ /* 0x000fc8000f8f083f */
[----:B------:R-:W-:-:S04]  /*1190*/  ULOP3.LUT UR5, UR5, 0x1ffffe, URZ, 0xc0, !UPT ;  /* 0x001ffffe05057892 */ /* 0x000fc8000f8ec03f */
[----:B------:R-:W-:-:S03]  /*11a0*/  UIADD3 UR5, UR4, -UR5, URZ ;  /* 0x8000000504057290 */ /* 0x000fc6000fffe03f */
[----:B------:R-:W-:Y:S01]  /*11b0*/  ULDC UR4, c[0x0][0x28c] ;  /* 0x0000a30000047ab9 */ /* 0x000fe20000000800 */
[----:B------:R-:W-:Y:S01]  /*11c0*/  ULEA UR5, UR5, UR6, 0xb ;  /* 0x0000000605057291 */ /* 0x000fe2000f8e583f */
[----:B------:R-:W-:-:S03]  /*11d0*/  ISETP.LT.AND P0, PT, RZ, UR4, PT ;  /* 0x00000004ff007c0c */ /* 0x000fc6000bf01270 */
[----:B------:R-:W-:-:S04]  /*11e0*/  UIADD3 UR5, UR5, 0x200, URZ ;  /* 0x0000020005057890 */ /* 0x000fc8000fffe03f */
[----:B------:R-:W-:-:S04]  /*11f0*/  USHF.R.U32.HI UR5, URZ, 0x4, UR5 ;  /* 0x000000043f057899 */ /* 0x000fc80008011605 */
[----:B------:R-:W-:Y:S02]  /*1200*/  ULOP3.LUT UR43, UR5, 0x3fff, URZ, 0xc0, !UPT ;  /* 0x00003fff052b7892 */ /* 0x000fe4000f8ec03f */
[----:B------:R-:W-:Y:S10]  /*1210*/  @P0 BRA `(.L_x_14) ;  /* 0x0000000000400947 */ /* 0x000ff40003800000 */
[----:B------:R-:W-:Y:S01]  /*1220*/  MOV R0, 0x0 ;  /* 0x0000000000007802 */ /* 0x000fe20000000f00 */
[----:B------:R-:W-:Y:S01]  /*1230*/  ULDC.64 UR4, c[0x4][0x68] ;  /* 0x01001a0000047ab9 */ /* 0x000fe20000000a00 */
[----:B------:R-:W-:Y:S01]  /*1240*/  ULDC.64 UR6, c[0x4][0x8] ;  /* 0x0100020000067ab9 */ /* 0x000fe20000000a00 */
[----:B0-----:R-:W-:Y:S01]  /*1250*/  IMAD.U32 R4, RZ, RZ, UR4 ;  /* 0x00000004ff047e24 */ /* 0x001fe2000f8e00ff */
[----:B------:R0:W3:Y:S01]  /*1260*/  LDC.64 R14, c[0x4][R0] ;  /* 0x01000000000e7b82 */ /* 0x0000e20000000a00 */
[----:B------:R-:W-:Y:S01]  /*1270*/  IMAD.U32 R5, RZ, RZ, UR5 ;  /* 0x00000005ff057e24 */ /* 0x000fe2000f8e00ff */
[----:B------:R-:W-:Y:S01]  /*1280*/  ULDC.64 UR4, c[0x4][0x70] ;  /* 0x01001c0000047ab9 */ /* 0x000fe20000000a00 */
[----:B------:R-:W-:Y:S02]  /*1290*/  IMAD.U32 R10, RZ, RZ, UR6 ;  /* 0x00000006ff0a7e24 */ /* 0x000fe4000f8e00ff */
[----:B------:R-:W-:Y:S02]  /*12a0*/  IMAD.U32 R6, RZ, RZ, UR4 ;  /* 0x00000004ff067e24 */ /* 0x000fe4000f8e00ff */
[----:B------:R-:W-:-:S02]  /*12b0*/  IMAD.U32 R7, RZ, RZ, UR5 ;  /* 0x00000005ff077e24 */ /* 0x000fc4000f8e00ff */
[----:B------:R-:W-:Y:S02]  /*12c0*/  IMAD.U32 R11, RZ, RZ, UR7 ;  /* 0x00000007ff0b7e24 */ /* 0x000fe4000f8e00ff */
[----:B------:R-:W-:Y:S02]  /*12d0*/  IMAD.MOV.U32 R8, RZ, RZ, 0x1e1 ;  /* 0x000001e1ff087424 */ /* 0x000fe400078e00ff */
[----:B------:R-:W-:Y:S02]  /*12e0*/  IMAD.MOV.U32 R12, RZ, RZ, 0x1 ;  /* 0x00000001ff0c7424 */ /* 0x000fe400078e00ff */
[----:B0-----:R-:W-:-:S07]  /*12f0*/  IMAD.MOV.U32 R13, RZ, RZ, RZ ;  /* 0x000000ffff0d7224 */ /* 0x001fce00078e00ff */
[----:B------:R-:W-:-:S07]  /*1300*/  LEPC R20, `(.L_x_14) ;  /* 0x000000001014794e */ /* 0x000fce0000000000 */
[----:B-123-5:R-:W-:Y:S05]  /*1310*/  CALL.ABS.NOINC R14 ;  /* 0x000000000e007343 */ /* 0x02efea0003c00000 */
.L_x_14:
[----:B------:R-:W-:-:S04]  /*1320*/  LOP3.LUT R0, R2, 0x1, RZ, 0xfc, !PT ;  /* 0x0000000102007812 */ /* 0x000fc800078efcff */
[----:B------:R-:W-:-:S13]  /*1330*/  ISETP.NE.AND P0, PT, R0, 0x3, PT ;  /* 0x000000030000780c */ /* 0x000fda0003f05270 */
[----:B------:R-:W-:Y:S05]  /*1340*/  @!P0 BRA `(.L_x_15) ;  /* 0x0000000000048947 */ /* 0x000fea0003800000 */
[----:B------:R-:W-:Y:S01]  /*1350*/  BPT.TRAP 0x1 ;  /* 0x000000040000795c */ /* 0x000fe20000300000 */
.L_x_15:
[----:B------:R-:W3:Y:S01]  /*1360*/  S2UR UR5, SR_CgaCtaId ;  /* 0x00000000000579c3 */ /* 0x000ee20000008800 */
[----:B------:R-:W-:Y:S01]  /*1370*/  UMOV UR4, 0x400 ;  /* 0x0000040000047882 */ /* 0x000fe20000000000 */
[----:B------:R-:W-:Y:S02]  /*1380*/  IMAD.U32 R0, RZ, RZ, UR38 ;  /* 0x00000026ff007e24 */ /* 0x000fe4000f8e00ff */
[----:B------:R-:W-:-:S03]  /*1390*/  IMAD.U32 R3, RZ, RZ, UR39 ;  /* 0x00000027ff037e24 */ /* 0x000fc6000f8e00ff */
[----:B------:R-:W-:Y:S01]  /*13a0*/  SHF.L.U32 R0, R0, 0x1f, RZ ;  /* 0x0000001f00007819 */ /* 0x000fe200000006ff */
[----:B---3--:R-:W-:-:S06]  /*13b0*/  ULEA UR4, UR5, UR4, 0x18 ;  /* 0x0000000405047291 */ /* 0x008fcc000f8ec03f */
[----:B------:R-:W-:-:S04]  /*13c0*/  IMAD.U32 R6, RZ, RZ, UR4 ;  /* 0x00000004ff067e24 */ /* 0x000fc8000f8e00ff */
[----:B------:R-:W-:-:S04]  /*13d0*/  IMAD R3, R3, 0x8, R6 ;  /* 0x0000000803037824 */ /* 0x000fc800078e0206 */
[----:B------:R3:W4:Y:S01]  /*13e0*/  SYNCS.PHASECHK.TRANS64.TRYWAIT P1, [R3+URZ], R0 ;  /* 0x00000000030075a7 */ /* 0x000722000802017f */
[----:B------:R-:W-:Y:S05]  /*13f0*/  @!P0 BRA `(.L_x_16) ;  /* 0x0000000000048947 */ /* 0x000fea0003800000 */
[----:B------:R-:W-:Y:S01]  /*1400*/  BPT.TRAP 0x1 ;  /* 0x000000040000795c */ /* 0x000fe20000300000 */
.L_x_16:
[----:B----4-:R-:W-:Y:S05]  /*1410*/  @P1 BRA `(.L_x_17) ;  /* 0x0000000000081947 */ /* 0x010fea0003800000 */
[----:B------:R-:W4:Y:S02]  /*1420*/  SYNCS.PHASECHK.TRANS64.TRYWAIT P1, [R3+URZ], R0 ;  /* 0x00000000030075a7 */ /* 0x000f24000802017f */
[----:B----4-:R-:W-:Y:S05]  /*1430*/  @!P1 BRA `(.L_x_18) ;  /* 0x000000b800d49947 */ /* 0x010fea0003800000 */
.L_x_17:
[----:B------:R-:W-:-:S04]  /*1440*/  UISETP.LT.AND UP0, UPT, UR42, 0x1, UPT ;  /* 0x000000012a00788c */ /* 0x000fc8000bf01270 */
[----:B------:R-:W-:-:S06]  /*1450*/  USEL UR4, UR42, 0x1, UP0 ;  /* 0x000000012a047887 */ /* 0x000fcc0008000000 */
[----:B---34-:R-:W-:Y:S01]  /*1460*/  IMAD.U32 R0, RZ, RZ, UR4 ;  /* 0x00000004ff007e24 */ /* 0x018fe2000f8e00ff */
[----:B------:R-:W-:Y:S05]  /*1470*/  WARPSYNC.ALL ;  /* 0x0000000000007948 */ /* 0x000fea0003800000 */
[----:B------:R-:W-:-:S04]  /*1480*/  IADD3 R0, -R0, UR42, RZ ;  /* 0x0000002a00007c10 */ /* 0x000fc8000fffe1ff */
[----:B------:R-:W-:Y:S02]  /*1490*/  ISETP.GE.AND P1, PT, R0, 0x1, PT ;  /* 0x000000010000780c */ /* 0x000fe40003f26270 */
[----:B------:R-:W-:Y:S01]  /*14a0*/  R2UR UR4, R6 ;  /* 0x00000000060472ca */ /* 0x000fe200000e0000 */
[----:B------:R-:W-:Y:S01]  /*14b0*/  ULOP3.LUT UR43, UR43, 0x10000, URZ, 0xfc, !UPT ;  /* 0x000100002b2b7892 */ /* 0x000fe2000f8efc3f */
[----:B------:R-:W-:Y:S01]  /*14c0*/  WARPGROUP.ARRIVE ;  /* 0x00000000000079c5 */ /* 0x000fe20000000000 */
[----:B------:R-:W-:Y:S01]  /*14d0*/  UMOV UR5, 0xc0000010 ;  /* 0xc000001000057882 */ /* 0x000fe20000000000 */
[----:B------:R-:W-:Y:S01]  /*14e0*/  UMOV UR7, 0xc0000010 ;  /* 0xc000001000077882 */ /* 0x000fe20000000000 */
[----:B------:R-:W-:-:S08]  /*14f0*/  UIMAD UR8, UR39, 0x300, UR43 ;  /* 0x00000300270878a4 */ /* 0x000fd0000f8e022b */
[----:B------:R-:W-:-:S04]  /*1500*/  UIADD3 UR4, UR4, 0x2d200, URZ ;  /* 0x0002d20004047890 */ /* 0x000fc8000fffe03f */
[----:B------:R-:W-:-:S04]  /*1510*/  USHF.R.U32.HI UR4, URZ, 0x4, UR4 ;  /* 0x000000043f047899 */ /* 0x000fc80008011604 */
[----:B------:R-:W-:-:S04]  /*1520*/  ULOP3.LUT UR4, UR4, 0x3fff, URZ, 0xc0, !UPT ;  /* 0x00003fff04047892 */ /* 0x000fc8000f8ec03f */
[----:B------:R-:W-:-:S03]  /*1530*/  ULOP3.LUT UR10, UR4, 0x10000, URZ, 0xfc, !UPT ;  /* 0x00010000040a7892 */ /* 0x000fc6000f8efc3f */
[----:B------:R-:W-:Y:S01]  /*1540*/  UMOV UR4, UR8 ;  /* 0x0000000800047c82 */ /* 0x000fe20008000000 */
[----:B------:R-:W-:-:S09]  /*1550*/  UIMAD UR6, UR39, 0xc0, UR10 ;  /* 0x000000c0270678a4 */ /* 0x000fd2000f8e020a */
[----:B------:R-:W-:Y:S01]  /*1560*/  IGMMA.64x96x32.S8.S8 R120, gdesc[UR4], RZ, !UPT, gsb0 ;  /* 0x02a00000047879f1 */ /* 0x000fe2000c0410ff */
[----:B------:R-:W-:Y:S01]  /*1570*/  UIADD3 UR4, UR8, 0x100, URZ ;  /* 0x0000010008047890 */ /* 0x000fe2000fffe03f */
[----:B------:R-:W-:Y:S01]  /*1580*/  UMOV UR5, 0xc0000010 ;  /* 0xc000001000057882 */ /* 0x000fe20000000000 */
[----:B------:R-:W-:Y:S02]  /*1590*/  WARPGROUP.DEPBAR.LE gsb0, 0x0 ;  /* 0x00008000000079c5 */ /* 0x000fe40000010000 */
[----:B------:R-:W-:-:S06]  /*15a0*/  WARPGROUP.ARRIVE ;  /* 0x00000000000079c5 */ /* 0x000fcc0000000000 */
[----:B------:R-:W-:Y:S01]  /*15b0*/  IGMMA.64x96x32.S8.S8 R72, gdesc[UR4], RZ, !UPT, gsb0 ;  /* 0x02a00000044879f1 */ /* 0x000fe2000c0410ff */
[----:B------:R-:W-:Y:S01]  /*15c0*/  UIADD3 UR4, UR8, 0x200, URZ ;  /* 0x0000020008047890 */ /* 0x000fe2000fffe03f */
[----:B------:R-:W-:Y:S01]  /*15d0*/  UMOV UR5, 0xc0000010 ;  /* 0xc000001000057882 */ /* 0x000fe20000000000 */
[----:B------:R-:W-:Y:S02]  /*15e0*/  WARPGROUP.DEPBAR.LE gsb0, 0x0 ;  /* 0x00008000000079c5 */ /* 0x000fe40000010000 */
[----:B------:R-:W-:-:S06]  /*15f0*/  WARPGROUP.ARRIVE ;  /* 0x00000000000079c5 */ /* 0x000fcc0000000000 */
[----:B------:R-:W-:Y:S03]  /*1600*/  IGMMA.64x96x32.S8.S8 R24, gdesc[UR4], RZ, !UPT, gsb0 ;  /* 0x02a00000041879f1 */ /* 0x000fe6000c0410ff */
[----:B------:R-:W-:Y:S02]  /*1610*/  WARPGROUP.DEPBAR.LE gsb0, 0x0 ;  /* 0x00008000000079c5 */ /* 0x000fe40000010000 */
[----:B------:R-:W-:Y:S05]  /*1620*/  @!P1 BRA `(.L_x_19) ;  /* 0x0000000000f09947 */ /* 0x000fea0003800000 */
[----:B------:R-:W-:Y:S02]  /*1630*/  UIADD3 UR4, UR39, 0x1, URZ ;  /* 0x0000000127047890 */ /* 0x000fe4000fffe03f */
[----:B------:R-:W-:Y:S02]  /*1640*/  IMAD.U32 R3, RZ, RZ, UR39 ;  /* 0x00000027ff037e24 */ /* 0x000fe4000f8e00ff */
[----:B------:R-:W-:-:S04]  /*1650*/  UISETP.NE.AND UP0, UPT, UR4, 0xf, UPT ;  /* 0x0000000f0400788c */ /* 0x000fc8000bf05270 */
[----:B------:R-:W-:Y:S02]  /*1660*/  USEL UR5, URZ, 0x1, UP0 ;  /* 0x000000013f057887 */ /* 0x000fe40008000000 */
[----:B------:R-:W-:Y:S02]  /*1670*/  USEL UR8, UR4, URZ, UP0 ;  /* 0x0000003f04087287 */ /* 0x000fe40008000000 */
[----:B------:R-:W-:-:S06]  /*1680*/  ULOP3.LUT UR5, UR38, UR5, URZ, 0x3c, !UPT ;  /* 0x0000000526057292 */ /* 0x000fcc000f8e3c3f */
[----:B------:R-:W-:-:S07]  /*1690*/  IMAD.U32 R7, RZ, RZ, UR5 ;  /* 0x00000005ff077e24 */ /* 0x000fce000f8e00ff */
.L_x_26:
[----:B------:R-:W-:Y:S05]  /*16a0*/  @!P0 BRA `(.L_x_20) ;  /* 0x0000000000048947 */ /* 0x000fea0003800000 */
[----:B------:R-:W-:Y:S01]  /*16b0*/  BPT.TRAP 0x1 ;  /* 0x000000040000795c */ /* 0x000fe20000300000 */
.L_x_20:
[----:B------:R-:W3:Y:S01]  /*16c0*/  S2UR UR5, SR_CgaCtaId ;  /* 0x00000000000579c3 */ /* 0x000ee20000008800 */
[----:B------:R-:W-:Y:S01]  /*16d0*/  UMOV UR4, 0x400 ;  /* 0x0000040000047882 */ /* 0x000fe20000000000 */
[----:B0-----:R-:W-:Y:S01]  /*16e0*/  IMAD.U32 R5, RZ, RZ, UR8 ;  /* 0x00000008ff057e24 */ /* 0x001fe2000f8e00ff */
[----:B------:R-:W-:Y:S01]  /*16f0*/  SHF.L.U32 R4, R7, 0x1f, RZ ;  /* 0x0000001f07047819 */ /* 0x000fe200000006ff */
[----:B---3--:R-:W-:-:S06]  /*1700*/  ULEA UR4, UR5, UR4, 0x18 ;  /* 0x0000000405047291 */ /* 0x008fcc000f8ec03f */
[----:B------:R-:W-:-:S04]  /*1710*/  IMAD.U32 R6, RZ, RZ, UR4 ;  /* 0x00000004ff067e24 */ /* 0x000fc8000f8e00ff */
[----:B------:R-:W-:-:S04]  /*1720*/  IMAD R5, R5, 0x8, R6 ;  /* 0x0000000805057824 */ /* 0x000fc800078e0206 */
[----:B------:R0:W3:Y:S01]  /*1730*/  SYNCS.PHASECHK.TRANS64.TRYWAIT P1, [R5+URZ], R4 ;  /* 0x00000004050075a7 */ /* 0x0000e2000802017f */
[----:B------:R-:W-:Y:S05]  /*1740*/  @!P0 BRA `(.L_x_21) ;  /* 0x0000000000048947 */ /* 0x000fea0003800000 */
[----:B------:R-:W-:Y:S01]  /*1750*/  BPT.TRAP 0x1 ;  /* 0x000000040000795c */ /* 0x000fe20000300000 */
.L_x_21:
[----:B---3--:R-:W-:Y:S05]  /*1760*/  @P1 BRA `(.L_x_22) ;  /* 0x0000000000081947 */ /* 0x008fea0003800000 */
[----:B------:R-:W3:Y:S02]  /*1770*/  SYNCS.PHASECHK.TRANS64.TRYWAIT P1, [R5+URZ], R4 ;  /* 0x00000004050075a7 */ /* 0x000ee4000802017f */
[----:B---3--:R-:W-:Y:S05]  /*1780*/  @!P1 BRA `(.L_x_23) ;  /* 0x000000b800149947 */ /* 0x008fea0003800000 */
.L_x_22:
[----:B------:R-:W-:Y:S01]  /*1790*/  UIMAD UR9, UR8, 0x300, UR43 ;  /* 0x00000300080978a4 */ /* 0x000fe2000f8e022b */
[----:B------:R-:W-:Y:S01]  /*17a0*/  WARPGROUP.ARRIVE ;  /* 0x00000000000079c5 */ /* 0x000fe20000000000 */
[----:B------:R-:W-:Y:S01]  /*17b0*/  UIMAD UR6, UR8, 0xc0, UR10 ;  /* 0x000000c0080678a4 */ /* 0x000fe2000f8e020a */
[----:B------:R-:W-:Y:S01]  /*17c0*/  UMOV UR5, 0xc0000010 ;  /* 0xc000001000057882 */ /* 0x000fe20000000000 */
[----:B------:R-:W-:-:S03]  /*17d0*/  UMOV UR7, 0xc0000010 ;  /* 0xc000001000077882 */ /* 0x000fc60000000000 */
[----:B------:R-:W-:-:S04]  /*17e0*/  UMOV UR4, UR9 ;  /* 0x0000000900047c82 */ /* 0x000fc80008000000 */
[----:B------:R-:W-:Y:S01]  /*17f0*/  IGMMA.64x96x32.S8.S8 R120, gdesc[UR4], R120, gsb0 ;  /* 0x02a00000047879f1 */ /* 0x000fe20008041078 */
[----:B------:R-:W-:Y:S01]  /*1800*/  UIADD3 UR4, UR9, 0x100, URZ ;  /* 0x0000010009047890 */ /* 0x000fe2000fffe03f */
[----:B------:R-:W-:Y:S01]  /*1810*/  UMOV UR5, 0xc0000010 ;  /* 0xc000001000057882 */ /* 0x000fe20000000000 */
[----:B------:R-:W-:Y:S02]  /*1820*/  WARPGROUP.DEPBAR.LE gsb0, 0x0 ;  /* 0x00008000000079c5 */ /* 0x000fe40000010000 */
[----:B------:R-:W-:-:S06]  /*1830*/  WARPGROUP.ARRIVE ;  /* 0x00000000000079c5 */ /* 0x000fcc0000000000 */
[----:B------:R-:W-:Y:S01]  /*1840*/  IGMMA.64x96x32.S8.S8 R72, gdesc[UR4], R72, gsb0 ;  /* 0x02a00000044879f1 */ /* 0x000fe20008041048 */
[----:B------:R-:W-:Y:S01]  /*1850*/  UIADD3 UR4, UR9, 0x200, URZ ;  /* 0x0000020009047890 */ /* 0x000fe2000fffe03f */
[----:B------:R-:W-:Y:S01]  /*1860*/  UMOV UR5, 0xc0000010 ;  /* 0xc000001000057882 */ /* 0x000fe20000000000 */
[----:B------:R-:W-:Y:S02]  /*1870*/  WARPGROUP.DEPBAR.LE gsb0, 0x0 ;  /* 0x00008000000079c5 */ /* 0x000fe40000010000 */
[----:B------:R-:W-:-:S06]  /*1880*/  WARPGROUP.ARRIVE ;  /* 0x00000000000079c5 */ /* 0x000fcc0000000000 */
[----:B------:R-:W-:Y:S03]  /*1890*/  IGMMA.64x96x32.S8.S8 R24, gdesc[UR4], R24, gsb0 ;  /* 0x02a00000041879f1 */ /* 0x000fe60008041018 */
[----:B------:R-:W-:Y:S02]  /*18a0*/  WARPGROUP.DEPBAR.LE gsb0, 0x0 ;  /* 0x00008000000079c5 */ /* 0x000fe40000010000 */
[----:B------:R-:W-:Y:S05]  /*18b0*/  @!P0 BRA `(.L_x_24) ;  /* 0x0000000000048947 */ /* 0x000fea0003800000 */
[----:B------:R-:W-:Y:S01]  /*18c0*/  BPT.TRAP 0x1 ;  /* 0x000000040000795c */ /* 0x000fe20000300000 */
.L_x_24:
[----:B0--3--:R-:W-:Y:S01]  /*18d0*/  IMAD R4, R3, 0x8, R6 ;  /* 0x0000000803047824 */ /* 0x009fe200078e0206 */
[----:B------:R-:W-:-:S03]  /*18e0*/  ISETP.GT.U32.AND P1, PT, R2, 0x1, PT ;  /* 0x000000010200780c */ /* 0x000fc60003f24070 */
[----:B------:R-:W-:-:S05]  /*18f0*/  VIADD R4, R4, 0x78 ;  /* 0x0000007804047836 */ /* 0x000fca0000000000 */
[----:B------:R-:W-:-:S04]  /*1900*/  PRMT R4, RZ, 0x654, R4 ;  /* 0x00000654ff047816 */ /* 0x000fc80000000004 */
[----:B------:R0:W-:Y:S01]  /*1910*/  SYNCS.ARRIVE.TRANS64.RED.A1T0 RZ, [R4+URZ], RZ ;  /* 0x000000ff04ff79a7 */ /* 0x0001e2000810043f */
[----:B------:R-:W-:Y:S05]  /*1920*/  @P1 BRA `(.L_x_25) ;  /* 0x0000000000041947 */ /* 0x000fea0003800000 */
[----:B------:R-:W-:Y:S01]  /*1930*/  BPT.TRAP 0x1 ;  /* 0x000000040000795c */ /* 0x000fe20000300000 */
.L_x_25:
[----:B------:R-:W-:Y:S01]  /*1940*/  UIADD3 UR8, UR8, 0x1, URZ ;  /* 0x0000000108087890 */ /* 0x000fe2000fffe03f */
[C---:B------:R-:W-:Y:S01]  /*1950*/  ISETP.GT.AND P2, PT, R0.reuse, 0x1, PT ;  /* 0x000000010000780c */ /* 0x040fe20003f44270 */
[----:B------:R-:W-:Y:S02]  /*1960*/  VIADD R3, R3, 0x1 ;  /* 0x0000000103037836 */ /* 0x000fe40000000000 */
[----:B------:R-:W-:Y:S01]  /*1970*/  UISETP.NE.AND UP0, UPT, UR8, 0xf, UPT ;  /* 0x0000000f0800788c */ /* 0x000fe2000bf05270 */
[----:B------:R-:W-:Y:S02]  /*1980*/  VIADD R0, R0, 0xffffffff ;  /* 0xffffffff00007836 */ /* 0x000fe40000000000 */
[C---:B------:R-:W-:Y:S01]  /*1990*/  ISETP.NE.AND P1, PT, R3.reuse, 0xf, PT ;  /* 0x0000000f0300780c */ /* 0x040fe20003f25270 */
[----:B------:R-:W-:Y:S02]  /*19a0*/  USEL UR4, URZ, 0x1, UP0 ;  /* 0x000000013f047887 */ /* 0x000fe40008000000 */
[----:B------:R-:W-:Y:S01]  /*19b0*/  USEL UR8, UR8, URZ, UP0 ;  /* 0x0000003f08087287 */ /* 0x000fe20008000000 */
[----:B------:R-:W-:-:S03]  /*19c0*/  SEL R3, R3, RZ, P1 ;  /* 0x000000ff03037207 */ /* 0x000fc60000800000 */
[----:B------:R-:W-:Y:S01]  /*19d0*/  LOP3.LUT R7, R7, UR4, RZ, 0x3c, !PT ;  /* 0x0000000407077c12 */ /* 0x000fe2000f8e3cff */
[----:B------:R-:W-:Y:S07]  /*19e0*/  @P2 BRA `(.L_x_26) ;  /* 0xfffffffc002c2947 */ /* 0x000fee000383ffff */
.L_x_19:
[----:B------:R-:W3:Y:S02]  /*19f0*/  LDC R0, c[0x0][0x28c] ;  /* 0x0000a300ff007b82 */ /* 0x000ee40000000800 */
[----:B---3--:R-:W-:-:S13]  /*1a00*/  ISETP.GE.AND P1, PT, R0, 0x1, PT ;  /* 0x000000010000780c */ /* 0x008fda0003f26270 */
[----:B------:R-:W-:Y:S05]  /*1a10*/  @!P1 BRA `(.L_x_27) ;  /* 0x0000000000409947 */ /* 0x000fea0003800000 */
[----:B------:R-:W-:Y:S05]  /*1a20*/  @!P0 BRA `(.L_x_28) ;  /* 0x0000000000048947 */ /* 0x000fea0003800000 */
[----:B------:R-:W-:Y:S01]  /*1a30*/  BPT.TRAP 0x1 ;  /* 0x000000040000795c */ /* 0x000fe20000300000 */
.L_x_28:
[----:B------:R-:W-:Y:S01]  /*1a40*/  UISETP.LT.AND UP0, UPT, UR42, 0x1, UPT ;  /* 0x000000012a00788c */ /* 0x000fe2000bf01270 */
[----:B------:R-:W-:-:S03]  /*1a50*/  ISETP.GT.U32.AND P0, PT, R2, 0x1, PT ;  /* 0x000000010200780c */ /* 0x000fc60003f04070 */
[----:B------:R-:W-:-:S04]  /*1a60*/  USEL UR6, UR42, 0x1, UP0 ;  /* 0x000000012a067887 */ /* 0x000fc80008000000 */
[----:B------:R-:W-:-:S04]  /*1a70*/  UIADD3 UR6, UR39, UR42, -UR6 ;  /* 0x0000002a27067290 */ /* 0x000fc8000fffe806 */
[----:B------:R-:W-:-:S04]  /*1a80*/  UIMAD.WIDE.U32 UR4, UR6, -0x77777777, URZ ;  /* 0x88888889060478a5 */ /* 0x000fc8000f8e003f */
[----:B------:R-:W-:-:S04]  /*1a90*/  USHF.R.U32.HI UR4, URZ, 0x3, UR5 ;  /* 0x000000033f047899 */ /* 0x000fc80008011605 */
[----:B------:R-:W-:-:S06]  /*1aa0*/  UIMAD UR6, UR4, -0xf, UR6 ;  /* 0xfffffff1040678a4 */ /* 0x000fcc000f8e0206 */
[----:B------:R-:W-:-:S04]  /*1ab0*/  IMAD.U32 R3, RZ, RZ, UR6 ;  /* 0x00000006ff037e24 */ /* 0x000fc8000f8e00ff */
[----:B------:R-:W-:-:S04]  /*1ac0*/  IMAD R0, R3, 0x8, R6 ;  /* 0x0000000803007824 */ /* 0x000fc800078e0206 */
[----:B------:R-:W-:-:S05]  /*1ad0*/  VIADD R0, R0, 0x78 ;  /* 0x0000007800007836 */ /* 0x000fca0000000000 */
[----:B------:R-:W-:-:S04]  /*1ae0*/  PRMT R0, RZ, 0x654, R0 ;  /* 0x00000654ff007816 */ /* 0x000fc80000000000 */
[----:B------:R3:W-:Y:S01]  /*1af0*/  SYNCS.ARRIVE.TRANS64.RED.A1T0 RZ, [R0+URZ], RZ ;  /* 0x000000ff00ff79a7 */ /* 0x0007e2000810043f */
[----:B------:R-:W-:Y:S05]  /*1b00*/  @P0 BRA `(.L_x_27) ;  /* 0x0000000000040947 */ /* 0x000fea0003800000 */
[----:B------:R-:W-:Y:S01]  /*1b10*/  BPT.TRAP 0x1 ;  /* 0x000000040000795c */ /* 0x000fe20000300000 */
.L_x_27:
[----:B------:R-:W4:Y:S01]  /*1b20*/  LDC R7, c[0x0][0x288] ;  /* 0x0000a200ff077b82 */ /* 0x000f220000000800 */
[--C-:B---3--:R-:W-:Y:S01]  /*1b30*/  SHF.R.U32.HI R0, RZ, 0x2, R23.reuse ;  /* 0x00000002ff007819 */ /* 0x108fe20000011617 */
[----:B------:R-:W-:Y:S01]  /*1b40*/  IMAD R19, R19, 0x60, RZ ;  /* 0x0000006013137824 */ /* 0x000fe200078e02ff */
[----:B0-----:R-:W-:Y:S01]  /*1b50*/  SHF.R.U32.HI R5, RZ, 0x7, R23 ;  /* 0x00000007ff057819 */ /* 0x001fe20000011617 */
[----:B------:R-:W-:Y:S01]  /*1b60*/  UIADD3 UR39, UR42, UR39, URZ ;  /* 0x000000272a277290 */ /* 0x000fe2000fffe03f */
[C---:B------:R-:W-:Y:S01]  /*1b70*/  LOP3.LUT R4, R23.reuse, 0x60, RZ, 0xc0, !PT ;  /* 0x0000006017047812 */ /* 0x040fe200078ec0ff */
[----:B------:R-:W-:Y:S01]  /*1b80*/  IMAD.SHL.U32 R14, R23, 0x2, RZ ;  /* 0x00000002170e7824 */ /* 0x000fe200078e00ff */
[----:B------:R-:W-:Y:S01]  /*1b90*/  LOP3.LUT R3, R0, 0x7, RZ, 0xc0, !PT ;  /* 0x0000000700037812 */ /* 0x000fe200078ec0ff */
[----:B------:R-:W-:Y:S01]  /*1ba0*/  UISETP.GT.U32.AND UP0, UPT, UR39, 0xe, UPT ;  /* 0x0000000e2700788c */ /* 0x000fe2000bf04070 */
[----:B------:R-:W-:Y:S01]  /*1bb0*/  LOP3.LUT R0, R5, 0x1, RZ, 0xc0, !PT ;  /* 0x0000000105007812 */ /* 0x000fe200078ec0ff */
[----:B------:R-:W-:Y:S01]  /*1bc0*/  ULDC UR7, c[0x0][0x284] ;  /* 0x0000a10000077ab9 */ /* 0x000fe20000000800 */
[----:B------:R-:W-:Y:S01]  /*1bd0*/  SHF.R.U32.HI R6, RZ, 0x1, R4 ;  /* 0x00000001ff067819 */ /* 0x000fe20000011604 */
[----:B------:R-:W-:Y:S01]  /*1be0*/  UISETP.LT.U32.AND UP0, UPT, UR42, 0xf, UP0 ;  /* 0x0000000f2a00788c */ /* 0x000fe20008701070 */
[----:B------:R-:W-:Y:S01]  /*1bf0*/  SHF.R.S32.HI R13, RZ, 0x1f, R18 ;  /* 0x0000001fff0d7819 */ /* 0x000fe20000011412 */
[----:B------:R-:W-:Y:S01]  /*1c00*/  IMAD.SHL.U32 R8, R0, 0x40, RZ ;  /* 0x0000004000087824 */ /* 0x000fe200078e00ff */
[--C-:B------:R-:W-:Y:S01]  /*1c10*/  IADD3 R5, RZ, -R6, -R3.reuse ;  /* 0x80000006ff057210 */ /* 0x100fe20007ffe803 */
[----:B------:R-:W-:Y:S01]  /*1c20*/  UISETP.GE.U32.AND UP1, UPT, UR42, 0xf, UPT ;  /* 0x0000000f2a00788c */ /* 0x000fe2000bf26070 */
[----:B------:R-:W-:Y:S01]  /*1c30*/  LOP3.LUT R14, R19, 0x6, R14, 0xf8, !PT ;  /* 0x00000006130e7812 */ /* 0x000fe200078ef80e */
[----:B------:R-:W-:Y:S01]  /*1c40*/  ULDC.64 UR8, c[0x0][0x5d0] ;  /* 0x0001740000087ab9 */ /* 0x000fe20000000a00 */
[----:B------:R-:W-:Y:S01]  /*1c50*/  LOP3.LUT R21, R8, 0x40, R3, 0xe2, !PT ;  /* 0x0000004008157812 */ /* 0x000fe200078ee203 */
[----:B------:R-:W-:Y:S01]  /*1c60*/  IMAD R3, R0, -0x40, R5 ;  /* 0xffffffc000037824 */ /* 0x000fe200078e0205 */
[----:B------:R-:W-:Y:S01]  /*1c70*/  LOP3.LUT R4, R23, 0x3, RZ, 0xc0, !PT ;  /* 0x0000000317047812 */ /* 0x000fe200078ec0ff */
[----:B------:R-:W-:Y:S01]  /*1c80*/  IMAD R0, R22, 0x180, RZ ;  /* 0x0000018016007824 */ /* 0x000fe200078e02ff */
[----:B------:R-:W-:Y:S01]  /*1c90*/  UIMAD.WIDE.U32 UR4, UR39, -0x77777777, URZ ;  /* 0x88888889270478a5 */ /* 0x000fe2000f8e003f */
[----:B----4-:R-:W-:Y:S01]  /*1ca0*/  ISETP.GE.AND P0, PT, R19, R7, PT ;  /* 0x000000071300720c */ /* 0x010fe20003f06270 */
[----:B------:R-:W-:Y:S01]  /*1cb0*/  USEL UR6, URZ, 0x1, !UP0 ;  /* 0x000000013f067887 */ /* 0x000fe2000c000000 */
[----:B------:R-:W-:Y:S01]  /*1cc0*/  IMAD R5, R13, UR8, RZ ;  /* 0x000000080d057c24 */ /* 0x000fe2000f8e02ff */
[----:B------:R-:W-:Y:S01]  /*1cd0*/  SHF.R.S32.HI R15, RZ, 0x1f, R14 ;  /* 0x0000001fff0f7819 */ /* 0x000fe2000001140e */
[----:B------:R-:W-:Y:S01]  /*1ce0*/  USHF.R.U32.HI UR4, URZ, 0x3, UR5 ;  /* 0x000000033f047899 */ /* 0x000fe20008011605 */
[----:B------:R-:W-:Y:S01]  /*1cf0*/  ISETP.GE.OR P0, PT, R0, UR7, P0 ;  /* 0x0000000700007c0c */ /* 0x000fe20008706670 */
[----:B------:R-:W-:Y:S01]  /*1d00*/  ULOP3.LUT UR38, UR38, UR6, URZ, 0x3c, !UPT ;  /* 0x0000000626267292 */ /* 0x000fe2000f8e3c3f */
[----:B------:R-:W-:Y:S01]  /*1d10*/  IMAD R10, R4, -0x2, R7 ;  /* 0xfffffffe040a7824 */ /* 0x000fe200078e0207 */
[----:B------:R-:W-:Y:S01]  /*1d20*/  UIMAD UR39, UR4, -0xf, UR39 ;  /* 0xfffffff1042778a4 */ /* 0x000fe2000f8e0227 */
[----:B------:R-:W-:Y:S01]  /*1d30*/  IMAD.WIDE R8, R22, 0x180, RZ ;  /* 0x0000018016087825 */ /* 0x000fe200078e02ff */
[----:B------:R-:W-:Y:S01]  /*1d40*/  @UP1 ULOP3.LUT UR38, UR38, 0x1, UR4, 0x78, !UPT ;  /* 0x0000000126261892 */ /* 0x000fe2000f8e7804 */
[----:B------:R-:W-:-:S02]  /*1d50*/  IADD3 R3, -R0, UR7, R3 ;  /* 0x0000000700037c10 */ /* 0x000fc4000fffe103 */
[----:B------:R-:W-:Y:S01]  /*1d60*/  IMAD R7, R18, UR9, R5 ;  /* 0x0000000912077c24 */ /* 0x000fe2000f8e0205 */
[----:B------:R-:W-:Y:S01]  /*1d70*/  LOP3.LUT R21, R8, R21, R6, 0xfe, !PT ;  /* 0x0000001508157212 */ /* 0x000fe200078efe06 */
[----:B------:R-:W-:-:S04]  /*1d80*/  IMAD.WIDE.U32 R4, R18, UR8, R14 ;  /* 0x0000000812047c25 */ /* 0x000fc8000f8e000e */
[----:B------:R-:W-:Y:S02]  /*1d90*/  IMAD.IADD R7, R5, 0x1, R7 ;  /* 0x0000000105077824 */ /* 0x000fe400078e0207 */
[----:B------:R-:W-:Y:S02]  /*1da0*/  IMAD.IADD R0, R10, 0x1, -R19 ;  /* 0x000000010a007824 */ /* 0x000fe400078e0a13 */
[----:B------:R-:W-:Y:S02]  /*1db0*/  IMAD.MOV.U32 R22, RZ, RZ, -0x1 ;  /* 0xffffffffff167424 */ /* 0x000fe400078e00ff */
[----:B------:R-:W-:Y:S01]  /*1dc0*/  IMAD.MOV.U32 R6, RZ, RZ, R4 ;  /* 0x000000ffff067224 */ /* 0x000fe200078e0004 */
[----:B------:R-:W-:Y:S06]  /*1dd0*/  @P0 BRA `(.L_x_29) ;  /* 0x0000008c007c0947 */ /* 0x000fec0003800000 */
[----:B------:R-:W0:Y:S01]  /*1de0*/  LDC.64 R4, c[0x0][0x5c8] ;  /* 0x00017200ff047b82 */ /* 0x000e220000000a00 */
[----:B-----5:R-:W-:Y:S01]  /*1df0*/  ISETP.NE.AND P0, PT, R170, RZ, PT ;  /* 0x000000ffaa00720c */ /* 0x020fe20003f05270 */
[----:B------:R-:W-:Y:S01]  /*1e00*/  BSSY B0, `(.L_x_29) ;  /* 0x00008dc000007945 */ /* 0x000fe20003800000 */
[-C--:B0-----:R-:W-:Y:S02]  /*1e10*/  IMAD R10, R9, R4.reuse, RZ ;  /* 0x00000004090a7224 */ /* 0x081fe400078e02ff */
[----:B------:R-:W-:-:S04]  /*1e20*/  IMAD.WIDE.U32 R174, R21, R4, R6 ;  /* 0x0000000415ae7225 */ /* 0x000fc800078e0006 */
[----:B------:R-:W-:-:S04]  /*1e30*/  IMAD R7, R21, R5, R10 ;  /* 0x0000000515077224 */ /* 0x000fc800078e020a */
[----:B------:R-:W-:Y:S01]  /*1e40*/  IMAD.IADD R178, R175, 0x1, R7 ;  /* 0x00000001afb27824 */ /* 0x000fe200078e0207 */
[----:B------:R-:W-:Y:S06]  /*1e50*/  @!P0 BRA `(.L_x_30) ;  /* 0x0000006400788947 */ /* 0x000fec0003800000 */
[----:B------:R-:W0:Y:S01]  /*1e60*/  LDC.64 R10, c[0x0][0x5b0] ;  /* 0x00016c00ff0a7b82 */ /* 0x000e220000000a00 */
[----:B------:R-:W-:Y:S01]  /*1e70*/  ULDC.64 UR4, c[0x0][0x5b8] ;  /* 0x00016e0000047ab9 */ /* 0x000fe20000000a00 */
[----:B------:R-:W-:Y:S01]  /*1e80*/  ISETP.GE.AND P0, PT, R3, 0x1, PT ;  /* 0x000000010300780c */ /* 0x000fe20003f06270 */
[----:B------:R-:W-:Y:S01]  /*1e90*/  IMAD R13, R13, UR4, RZ ;  /* 0x000000040d0d7c24 */ /* 0x000fe2000f8e02ff */
[----:B------:R-:W-:Y:S01]  /*1ea0*/  BSSY B1, `(.L_x_31) ;  /* 0x0000010000017945 */ /* 0x000fe20003800000 */
[----:B------:R-:W-:Y:S01]  /*1eb0*/  IMAD.WIDE.U32 R14, R18, UR4, R14 ;  /* 0x00000004120e7c25 */ /* 0x000fe2000f8e000e */
[----:B------:R-:W-:Y:S02]  /*1ec0*/  ISETP.LT.OR P5, PT, R0, 0x1, !P0 ;  /* 0x000000010000780c */ /* 0x000fe400047a1670 */
[----:B------:R-:W3:Y:S01]  /*1ed0*/  LDC.64 R6, c[0x0][0x5a8] ;  /* 0x00016a00ff067b82 */ /* 0x000ee20000000a00 */
[----:B------:R-:W-:Y:S02]  /*1ee0*/  IMAD R13, R18, UR5, R13 ;  /* 0x00000005120d7c24 */ /* 0x000fe4000f8e020d */
[----:B------:R-:W-:-:S02]  /*1ef0*/  IMAD.MOV.U32 R12, RZ, RZ, R14 ;  /* 0x000000ffff0c7224 */ /* 0x000fc400078e000e */
[----:B------:R-:W-:Y:S02]  /*1f00*/  IMAD.IADD R13, R15, 0x1, R13 ;  /* 0x000000010f0d7824 */ /* 0x000fe400078e020d */
[-C--:B0-----:R-:W-:Y:S01]  /*1f10*/  IMAD R18, R9, R10.reuse, RZ ;  /* 0x0000000a09127224 */ /* 0x081fe200078e02ff */
[----:B------:R-:W-:Y:S01]  /*1f20*/  SHF.L.U64.HI R19, R10, 0x3, R11 ;  /* 0x000000030a137819 */ /* 0x000fe2000001020b */
[----:B------:R-:W-:-:S04]  /*1f30*/  IMAD.WIDE.U32 R172, R21, R10, R12 ;  /* 0x0000000a15ac7225 */ /* 0x000fc800078e000c */
[----:B--2---:R-:W-:Y:S01]  /*1f40*/  IMAD R171, R21, R11, R18 ;  /* 0x0000000b15ab7224 */ /* 0x004fe200078e0212 */
[----:B---3--:R-:W-:Y:S01]  /*1f50*/  IADD3 R176, P1, R172, R6, RZ ;  /* 0x00000006acb07210 */ /* 0x008fe20007f3e0ff */
[----:B------:R-:W-:-:S03]  /*1f60*/  IMAD.SHL.U32 R18, R10, 0x8, RZ ;  /* 0x000000080a127824 */ /* 0x000fc600078e00ff */
[----:B------:R-:W-:Y:S01]  /*1f70*/  IADD3.X R177, R7, R173, R171, P1, !PT ;  /* 0x000000ad07b17210 */ /* 0x000fe20000ffe4ab */
[----:B------:R-:W-:Y:S08]  /*1f80*/  @P5 BRA `(.L_x_32) ;  /* 0x0000000000045947 */ /* 0x000ff00003800000 */
[----:B-1----:R0:W5:Y:S02]  /*1f90*/  LDG.E.U8 R169, desc[UR36][R176.64] ;  /* 0x00000024b0a97981 */ /* 0x002164000c1e1100 */
.L_x_32:
[----:B------:R-:W-:Y:S05]  /*1fa0*/  BSYNC B1 ;  /* 0x0000000000017941 */ /* 0x000fea0003800000 */
.L_x_31:
[----:B-----5:R-:W-:Y:S01]  /*1fb0*/  LOP3.LUT R20, R169, 0xffff, RZ, 0xc0, !PT ;  /* 0x0000ffffa9147812 */ /* 0x020fe200078ec0ff */
[----:B------:R-:W-:Y:S01]  /*1fc0*/  IMAD.WIDE.U32 R172, R21, R10, R18 ;  /* 0x0000000a15ac7225 */ /* 0x000fe200078e0012 */
[----:B------:R-:W-:Y:S01]  /*1fd0*/  ULDC.64 UR4, c[0x0][0x5c0] ;  /* 0x0001700000047ab9 */ /* 0x000fe20000000a00 */
[----:B------:R-:W-:Y:S01]  /*1fe0*/  ISETP.LT.OR P4, PT, R0, 0x2, !P0 ;  /* 0x000000020000780c */ /* 0x000fe20004781670 */
[----:B------:R-:W-:Y:S01]  /*1ff0*/  BSSY B1, `(.L_x_33) ;  /* 0x0000012000017945 */ /* 0x000fe20003800000 */
[----:B------:R-:W-:Y:S01]  /*2000*/  PRMT R175, R20, 0x8880, RZ ;  /* 0x0000888014af7816 */ /* 0x000fe200000000ff */
[----:B------:R-:W-:Y:S01]  /*2010*/  IMAD.IADD R20, R171, 0x1, R173 ;  /* 0x00000001ab147824 */ /* 0x000fe200078e02ad */
[----:B------:R-:W-:Y:S02]  /*2020*/  IADD3 R174, P1, R174, UR4, RZ ;  /* 0x00000004aeae7c10 */ /* 0x000fe4000ff3e0ff */
[----:B------:R-:W-:Y:S01]  /*2030*/  IADD3 R172, P2, P3, R14, R6, R172 ;  /* 0x000000060eac7210 */ /* 0x000fe20007b5e0ac */
[----:B------:R-:W-:Y:S01]  /*2040*/  IMAD.MOV.U32 R171, RZ, RZ, R175 ;  /* 0x000000ffffab7224 */ /* 0x000fe200078e00af */
[----:B------:R-:W-:-:S02]  /*2050*/  IADD3.X R175, R178, UR5, RZ, P1, !PT ;  /* 0x00000005b2af7c10 */ /* 0x000fc40008ffe4ff */
[----:B------:R-:W-:Y:S01]  /*2060*/  ISETP.GE.AND P1, PT, R3, 0x9, PT ;  /* 0x000000090300780c */ /* 0x000fe20003f26270 */
[----:B------:R-:W-:Y:S01]  /*2070*/  IMAD R171, R171, R170, RZ ;  /* 0x000000aaabab7224 */ /* 0x000fe200078e02ff */
[----:B------:R-:W-:Y:S02]  /*2080*/  IADD3.X R173, R13, R7, R20, P2, P3 ;  /* 0x000000070dad7210 */ /* 0x000fe400017e6414 */
[----:B------:R-:W-:Y:S01]  /*2090*/  ISETP.LT.OR P2, PT, R0, 0x1, !P1 ;  /* 0x000000010000780c */ /* 0x000fe20004f41670 */
[----:B------:R-:W-:Y:S01]  /*20a0*/  @!P5 IMAD R179, R120, R168, R171 ;  /* 0x000000a878b3d224 */ /* 0x000fe200078e02ab */
[----:B------:R-:W-:-:S04]  /*20b0*/  ISETP.LT.OR P3, PT, R0, 0x2, !P1 ;  /* 0x000000020000780c */ /* 0x000fc80004f61670 */
[----:B------:R2:W-:Y:S01]  /*20c0*/  @!P5 STG.E.U8 desc[UR36][R174.64], R179 ;  /* 0x000000b3ae00d986 */ /* 0x0005e2000c101124 */
[----:B------:R-:W-:Y:S08]  /*20d0*/  @P4 BRA `(.L_x_34) ;  /* 0x00000000000c4947 */ /* 0x000ff00003800000 */
[----:B-1----:R-:W3:Y:S02]  /*20e0*/  LDG.E.U8 R169, desc[UR36][R176.64+0x1] ;  /* 0x00000124b0a97981 */ /* 0x002ee4000c1e1100 */
[----:B---3--:R-:W-:-:S05]  /*20f0*/  PRMT R171, R169, 0x8880, RZ ;  /* 0x00008880a9ab7816 */ /* 0x008fca00000000ff */
[----:B------:R-:W-:-:S07]  /*2100*/  IMAD R171, R171, R170, RZ ;  /* 0x000000aaabab7224 */ /* 0x000fce00078e02ff */
.L_x_34:
[----:B------:R-:W-:Y:S05]  /*2110*/  BSYNC B1 ;  /* 0x0000000000017941 */ /* 0x000fea0003800000 */
.L_x_33:
[----:B--2---:R-:W-:Y:S01]  /*2120*/  @!P4 IMAD R179, R121, R168, R171 ;  /* 0x000000a879b3c224 */ /* 0x004fe200078e02ab */
[----:B------:R-:W-:Y:S01]  /*2130*/  @!P2 IADD3 R120, P5, R174, UR41, RZ ;  /* 0x00000029ae78ac10 */ /* 0x000fe2000ffbe0ff */
[----:B------:R-:W-:Y:S03]  /*2140*/  BSSY B1, `(.L_x_35) ;  /* 0x0000007000017945 */ /* 0x000fe60003800000 */
[----:B------:R2:W-:Y:S01]  /*2150*/  @!P4 STG.E.U8 desc[UR36][R174.64+0x1], R179 ;  /* 0x000001b3ae00c986 */ /* 0x0005e2000c101124 */
[----:B------:R-:W-:Y:S01]  /*2160*/  @!P2 IADD3.X R121, R175, UR40, RZ, P5, !PT ;  /* 0x00000028af79ac10 */ /* 0x000fe2000affe4ff */
[----:B------:R-:W-:Y:S07]  /*2170*/  @P2 BRA `(.L_x_36) ;  /* 0x00000000000c2947 */ /* 0x000fee0003800000 */
[----:B-1----:R-:W3:Y:S02]  /*2180*/  LDG.E.U8 R169, desc[UR36][R172.64] ;  /* 0x00000024aca97981 */ /* 0x002ee4000c1e1100 */
[----:B---3--:R-:W-:-:S05]  /*2190*/  PRMT R171, R169, 0x8880, RZ ;  /* 0x00008880a9ab7816 */ /* 0x008fca00000000ff */
[----:B------:R-:W-:-:S07]  /*21a0*/  IMAD R171, R171, R170, RZ ;  /* 0x000000aaabab7224 */ /* 0x000fce00078e02ff */
.L_x_36:
[----:B------:R-:W-:Y:S05]  /*21b0*/  BSYNC B1 ;  /* 0x0000000000017941 */ /* 0x000fea0003800000 */
.L_x_35:
[----:B------:R-:W-:Y:S01]  /*21c0*/  @!P2 IMAD R181, R122, R168, R171 ;  /* 0x000000a87ab5a224 */ /* 0x000fe200078e02ab */
[----:B------:R-:W-:Y:S01]  /*21d0*/  BSSY B1, `(.L_x_37) ;  /* 0x000000a000017945 */ /* 0x000fe20003800000 */
[C---:B------:R-:W-:Y:S02]  /*21e0*/  ISETP.LT.OR P5, PT, R0.reuse, 0x9, !P0 ;  /* 0x000000090000780c */ /* 0x040fe400047a1670 */
[----:B------:R-:W-:Y:S01]  /*21f0*/  ISETP.LT.OR P4, PT, R0, 0x9, !P1 ;  /* 0x000000090000780c */ /* 0x000fe20004f81670 */
[----:B------:R3:W-:Y:S01]  /*2200*/  @!P2 STG.E.U8 desc[UR36][R120.64], R181 ;  /* 0x000000b57800a986 */ /* 0x0007e2000c101124 */
[----:B------:R-:W-:-:S04]  /*2210*/  @!P3 IADD3 R178, P2, R174, UR41, RZ ;  /* 0x00000029aeb2bc10 */ /* 0x000fc8000ff5e0ff */
[----:B--2---:R-:W-:Y:S01]  /*2220*/  @!P3 IADD3.X R179, R175, UR40, RZ, P2, !PT ;  /* 0x00000028afb3bc10 */ /* 0x004fe200097fe4ff */
[----:B------:R-:W-:Y:S08]  /*2230*/  @P3 BRA `(.L_x_38) ;  /* 0x00000000000c3947 */ /* 0x000ff00003800000 */
[----:B-1----:R-:W2:Y:S02]  /*2240*/  LDG.E.U8 R169, desc[UR36][R172.64+0x1] ;  /* 0x00000124aca97981 */ /* 0x002ea4000c1e1100 */
[----:B--2---:R-:W-:-:S05]  /*2250*/  PRMT R171, R169, 0x8880, RZ ;  /* 0x00008880a9ab7816 */ /* 0x004fca00000000ff */
[----:B------:R-:W-:-:S07]  /*2260*/  IMAD R171, R171, R170, RZ ;  /* 0x000000aaabab7224 */ /* 0x000fce00078e02ff */
.L_x_38:
[----:B------:R-:W-:Y:S05]  /*2270*/  BSYNC B1 ;  /* 0x0000000000017941 */ /* 0x000fea0003800000 */
.L_x_37:
[----:B------:R-:W-:Y:S01]  /*2280*/  @!P3 IMAD R123, R123, R168, R171 ;  /* 0x000000a87b7bb224 */ /* 0x000fe200078e02ab */
[----:B------:R-:W-:Y:S04]  /*2290*/  BSSY B1, `(.L_x_39) ;  /* 0x0000006000017945 */ /* 0x000fe80003800000 */
[----:B------:R2:W-:Y:S01]  /*22a0*/  @!P3 STG.E.U8 desc[UR36][R178.64+0x1], R123 ;  /* 0x0000017bb200b986 */ /* 0x0005e2000c101124 */
[----:B------:R-:W-:Y:S05]  /*22b0*/  @P5 BRA `(.L_x_40) ;  /* 0x00000000000c5947 */ /* 0x000fea0003800000 */
[----:B-1----:R-:W4:Y:S02]  /*22c0*/  LDG.E.U8 R169, desc[UR36][R176.64+0x8] ;  /* 0x00000824b0a97981 */ /* 0x002f24000c1e1100 */
[----:B----4-:R-:W-:-:S05]  /*22d0*/  PRMT R171, R169, 0x8880, RZ ;  /* 0x00008880a9ab7816 */ /* 0x010fca00000000ff */
[----:B------:R-:W-:-:S07]  /*22e0*/  IMAD R171, R171, R170, RZ ;  /* 0x000000aaabab7224 */ /* 0x000fce00078e02ff */
.L_x_40:
[----:B------:R-:W-:Y:S05]  /*22f0*/  BSYNC B1 ;  /* 0x0000000000017941 */ /* 0x000fea0003800000 */
.L_x_39:
[----:B------:R-:W-:Y:S01]  /*2300*/  ISETP.LT.OR P2, PT, R0, 0xa, !P0 ;  /* 0x0000000a0000780c */ /* 0x000fe20004741670 */
[----:B--2---:R-:W-:Y:S01]  /*2310*/  @!P5 IMAD R179, R124, R168, R171 ;  /* 0x000000a87cb3d224 */ /* 0x004fe200078e02ab */
[----:B------:R-:W-:Y:S01]  /*2320*/  BSSY B1, `(.L_x_41) ;  /* 0x000000a000017945 */ /* 0x000fe20003800000 */
[----:B---3--:R-:W-:Y:S01]  /*2330*/  @!P5 IMAD.MOV.U32 R120, RZ, RZ, R174 ;  /* 0x000000ffff78d224 */ /* 0x008fe200078e00ae */
[----:B------:R-:W-:Y:S01]  /*2340*/  ISETP.LT.OR P3, PT, R0, 0xa, !P1 ;  /* 0x0000000a0000780c */ /* 0x000fe20004f61670 */
[----:B------:R-:W-:-:S05]  /*2350*/  @!P5 IMAD.MOV.U32 R121, RZ, RZ, R175 ;  /* 0x000000ffff79d224 */ /* 0x000fca00078e00af */
[----:B------:R2:W-:Y:S01]  /*2360*/  @!P5 STG.E.U8 desc[UR36][R120.64+0x8], R179 ;  /* 0x000008b37800d986 */ /* 0x0005e2000c101124 */
[----:B------:R-:W-:Y:S02]  /*2370*/  @!P4 IADD3 R122, P5, R174, UR41, RZ ;  /* 0x00000029ae7acc10 */ /* 0x000fe4000ffbe0ff */
[----:B------:R-:W-:Y:S11]  /*2380*/  @P2 BRA `(.L_x_42) ;  /* 0x00000000000c2947 */ /* 0x000ff60003800000 */
[----:B-1----:R-:W3:Y:S02]  /*2390*/  LDG.E.U8 R169, desc[UR36][R176.64+0x9] ;  /* 0x00000924b0a97981 */ /* 0x002ee4000c1e1100 */
[----:B---3--:R-:W-:-:S05]  /*23a0*/  PRMT R171, R169, 0x8880, RZ ;  /* 0x00008880a9ab7816 */ /* 0x008fca00000000ff */
[----:B------:R-:W-:-:S07]  /*23b0*/  IMAD R171, R171, R170, RZ ;  /* 0x000000aaabab7224 */ /* 0x000fce00078e02ff */
.L_x_42:
[----:B------:R-:W-:Y:S05]  /*23c0*/  BSYNC B1 ;  /* 0x0000000000017941 */ /* 0x000fea0003800000 */
.L_x_41:
[----:B------:R-:W-:Y:S01]  /*23d0*/  @!P2 IMAD R125, R125, R168, R171 ;  /* 0x000000a87d7da224 */ /* 0x000fe200078e02ab */
[----:B------:R-:W-:Y:S01]  /*23e0*/  BSSY B1, `(.L_x_43) ;  /* 0x0000009000017945 */ /* 0x000fe20003800000 */
[----:B--2---:R-:W-:Y:S01]  /*23f0*/  @!P2 IMAD.MOV.U32 R120, RZ, RZ, R174 ;  /* 0x000000ffff78a224 */ /* 0x004fe200078e00ae */
[----:B------:R-:W-:Y:S01]  /*2400*/  @!P4 IADD3.X R123, R175, UR40, RZ, P5, !PT ;  /* 0x00000028af7bcc10 */ /* 0x000fe2000affe4ff */
[----:B------:R-:W-:-:S05]  /*2410*/  @!P2 IMAD.MOV.U32 R121, RZ, RZ, R175 ;  /* 0x000000ffff79a224 */ /* 0x000fca00078e00af */
[----:B------:R2:W-:Y:S01]  /*2420*/  @!P2 STG.E.U8 desc[UR36][R120.64+0x9], R125 ;  /* 0x0000097d7800a986 */ /* 0x0005e2000c101124 */
[----:B------:R-:W-:Y:S05]  /*2430*/  @P4 BRA `(.L_x_44) ;  /* 0x00000000000c4947 */ /* 0x000fea0003800000 */
[----:B-1----:R-:W3:Y:S02]  /*2440*/  LDG.E.U8 R169, desc[UR36][R172.64+0x8] ;  /* 0x00000824aca97981 */ /* 0x002ee4000c1e1100 */
[----:B---3--:R-:W-:-:S05]  /*2450*/  PRMT R171, R169, 0x8880, RZ ;  /* 0x00008880a9ab7816 */ /* 0x008fca00000000ff */
[----:B------:R-:W-:-:S07]  /*2460*/  IMAD R171, R171, R170, RZ ;  /* 0x000000aaabab7224 */ /* 0x000fce00078e02ff */
.L_x_44:
[----:B------:R-:W-:Y:S05]  /*2470*/  BSYNC B1 ;  /* 0x0000000000017941 */ /* 0x000fea0003800000 */
.L_x_43:
[----:B--2---:R-:W-:Y:S01]  /*2480*/  @!P4 IMAD R125, R126, R168, R171 ;  /* 0x000000a87e7dc224 */ /* 0x004fe200078e02ab */
[----:B------:R-:W-:Y:S01]  /*2490*/  BSSY B1, `(.L_x_45) ;  /* 0x000000a000017945 */ /* 0x000fe20003800000 */
[C---:B------:R-:W-:Y:S02]  /*24a0*/  ISETP.LT.OR P5, PT, R0.reuse, 0x11, !P0 ;  /* 0x000000110000780c */ /* 0x040fe400047a1670 */
[----:B------:R-:W-:Y:S01]  /*24b0*/  ISETP.LT.OR P2, PT, R0, 0x11, !P1 ;  /* 0x000000110000780c */ /* 0x000fe20004f41670 */
[----:B------:R2:W-:Y:S01]  /*24c0*/  @!P4 STG.E.U8 desc[UR36][R122.64+0x8], R125 ;  /* 0x0000087d7a00c986 */ /* 0x0005e2000c101124 */
[----:B------:R-:W-:-:S04]  /*24d0*/  @!P3 IADD3 R120, P4, R174, UR41, RZ ;  /* 0x00000029ae78bc10 */ /* 0x000fc8000ff9e0ff */
[----:B------:R-:W-:Y:S01]  /*24e0*/  @!P3 IADD3.X R121, R175, UR40, RZ, P4, !PT ;  /* 0x00000028af79bc10 */ /* 0x000fe2000a7fe4ff */
[----:B------:R-:W-:Y:S08]  /*24f0*/  @P3 BRA `(.L_x_46) ;  /* 0x00000000000c3947 */ /* 0x000ff00003800000 */
[----:B-1----:R-:W3:Y:S02]  /*2500*/  LDG.E.U8 R169, desc[UR36][R172.64+0x9] ;  /* 0x00000924aca97981 */ /* 0x002ee4000c1e1100 */
[----:B---3--:R-:W-:-:S05]  /*2510*/  PRMT R171, R169, 0x8880, RZ ;  /* 0x00008880a9ab7816 */ /* 0x008fca00000000ff */
[----:B------:R-:W-:-:S07]  /*2520*/  IMAD R171, R171, R170, RZ ;  /* 0x000000aaabab7224 */ /* 0x000fce00078e02ff */
.L_x_46:
[----:B------:R-:W-:Y:S05]  /*2530*/  BSYNC B1 ;  /* 0x0000000000017941 */ /* 0x000fea0003800000 */
.L_x_45:
[----:B------:R-:W-:Y:S01]  /*2540*/  @!P3 IMAD R127, R127, R168, R171 ;  /* 0x000000a87f7fb224 */ /* 0x000fe200078e02ab */
[----:B------:R-:W-:Y:S04]  /*2550*/  BSSY B1, `(.L_x_47) ;  /* 0x0000006000017945 */ /* 0x000fe80003800000 */
[----:B------:R3:W-:Y:S01]  /*2560*/  @!P3 STG.E.U8 desc[UR36][R120.64+0x9], R127 ;  /* 0x0000097f7800b986 */ /* 0x0007e2000c101124 */
[----:B------:R-:W-:Y:S05]  /*2570*/  @P5 BRA `(.L_x_48) ;  /* 0x00000000000c5947 */ /* 0x000fea0003800000 */
[----:B-1----:R-:W4:Y:S02]  /*2580*/  LDG.E.U8 R169, desc[UR36][R176.64+0x10] ;  /* 0x00001024b0a97981 */ /* 0x002f24000c1e1100 */
[----:B----4-:R-:W-:-:S05]  /*2590*/  PRMT R171, R169, 0x8880, RZ ;  /* 0x00008880a9ab7816 */ /* 0x010fca00000000ff */
[----:B------:R-:W-:-:S07]  /*25a0*/  IMAD R171, R171, R170, RZ ;  /* 0x000000aaabab7224 */ /* 0x000fce00078e02ff */
.L_x_48:
[----:B------:R-:W-:Y:S05]  /*25b0*/  BSYNC B1 ;  /* 0x0000000000017941 */ /* 0x000fea0003800000 */
.L_x_47:
        /* <DEDUP_REMOVED lines=12> */
.L_x_50:
[----:B------:R-:W-:Y:S05]  /*2680*/  BSYNC B1 ;  /* 0x0000000000017941 */ /* 0x000fea0003800000 */
.L_x_49:
        /* <DEDUP_REMOVED lines=10> */
.L_x_52:
[----:B------:R-:W-:Y:S05]  /*2730*/  BSYNC B1 ;  /* 0x0000000000017941 */ /* 0x000fea0003800000 */
.L_x_51:
[----:B------:R-:W-:Y:S01]  /*2740*/  @!P2 IMAD R125, R130, R168, R171 ;  /* 0x000000a8827da224 */ /* 0x000fe200078e02ab */
[----:B------:R-:W-:Y:S01]  /*2750*/  BSSY B1, `(.L_x_53) ;  /* 0x000000a000017945 */ /* 0x000fe20003800000 */
[C---:B------:R-:W-:Y:S02]  /*2760*/  ISETP.LT.OR P5, PT, R0.reuse, 0x19, !P0 ;  /* 0x000000190000780c */ /* 0x040fe400047a1670 */
[----:B------:R-:W-:Y:S01]  /*2770*/  ISETP.LT.OR P3, PT, R0, 0x19, !P1 ;  /* 0x000000190000780c */ /* 0x000fe20004f61670 */
[----:B------:R3:W-:Y:S01]  /*2780*/  @!P2 STG.E.U8 desc[UR36][R122.64+0x10], R125 ;  /* 0x0000107d7a00a986 */ /* 0x0007e2000c101124 */
[----:B--2---:R-:W-:-:S04]  /*2790*/  @!P4 IADD3 R120, P2, R174, UR41, RZ ;  /* 0x00000029ae78cc10 */ /* 0x004fc8000ff5e0ff */
[----:B------:R-:W-:Y:S01]  /*27a0*/  @!P4 IADD3.X R121, R175, UR40, RZ, P2, !PT ;  /* 0x00000028af79cc10 */ /* 0x000fe200097fe4ff */
[----:B------:R-:W-:Y:S08]  /*27b0*/  @P4 BRA `(.L_x_54) ;  /* 0x00000000000c4947 */ /* 0x000ff00003800000 */
[----:B-1----:R-:W2:Y:S02]  /*27c0*/  LDG.E.U8 R169, desc[UR36][R172.64+0x11] ;  /* 0x00001124aca97981 */ /* 0x002ea4000c1e1100 */
[----:B--2---:R-:W-:-:S05]  /*27d0*/  PRMT R171, R169, 0x8880, RZ ;  /* 0x00008880a9ab7816 */ /* 0x004fca00000000ff */
[----:B------:R-:W-:-:S07]  /*27e0*/  IMAD R171, R171, R170, RZ ;  /* 0x000000aaabab7224 */ /* 0x000fce00078e02ff */
.L_x_54:
[----:B------:R-:W-:Y:S05]  /*27f0*/  BSYNC B1 ;  /* 0x0000000000017941 */ /* 0x000fea0003800000 */
.L_x_53:
[----:B------:R-:W-:Y:S01]  /*2800*/  @!P4 IMAD R131, R131, R168, R171 ;  /* 0x000000a88383c224 */ /* 0x000fe200078e02ab */
[----:B------:R-:W-:Y:S04]  /*2810*/  BSSY B1, `(.L_x_55) ;  /* 0x0000006000017945 */ /* 0x000fe80003800000 */
[----:B------:R2:W-:Y:S01]  /*2820*/  @!P4 STG.E.U8 desc[UR36][R120.64+0x11], R131 ;  /* 0x000011837800c986 */ /* 0x0005e2000c101124 */
[----:B------:R-:W-:Y:S05]  /*2830*/  @P5 BRA `(.L_x_56) ;  /* 0x00000000000c5947 */ /* 0x000fea0003800000 */
[----:B-1----:R-:W4:Y:S02]  /*2840*/  LDG.E.U8 R169, desc[UR36][R176.64+0x18] ;  /* 0x00001824b0a97981 */ /* 0x002f24000c1e1100 */
[----:B----4-:R-:W-:-:S05]  /*2850*/  PRMT R171, R169, 0x8880, RZ ;  /* 0x00008880a9ab7816 */ /* 0x010fca00000000ff */
[----:B------:R-:W-:-:S07]  /*2860*/  IMAD R171, R171, R170, RZ ;  /* 0x000000aaabab7224 */ /* 0x000fce00078e02ff */
.L_x_56:
[----:B------:R-:W-:Y:S05]  /*2870*/  BSYNC B1 ;  /* 0x0000000000017941 */ /* 0x000fea0003800000 */
.L_x_55:
[----:B------:R-:W-:Y:S01]  /*2880*/  ISETP.LT.OR P2, PT, R0, 0x1a, !P0 ;  /* 0x0000001a0000780c */ /* 0x000fe20004741670 */
[----:B---3--:R-:W-:Y:S01]  /*2890*/  @!P5 IMAD R125, R132, R168, R171 ;  /* 0x000000a8847dd224 */ /* 0x008fe200078e02ab */
[----:B------:R-:W-:Y:S01]  /*28a0*/  BSSY B1, `(.L_x_57) ;  /* 0x000000a000017945 */ /* 0x000fe20003800000 */
[----:B--2---:R-:W-:Y:S01]  /*28b0*/  @!P5 IMAD.MOV.U32 R120, RZ, RZ, R174 ;  /* 0x000000ffff78d224 */ /* 0x004fe200078e00ae */
        /* <DEDUP_REMOVED lines=8> */
.L_x_58:
[----:B------:R-:W-:Y:S05]  /*2940*/  BSYNC B1 ;  /* 0x0000000000017941 */ /* 0x000fea0003800000 */
.L_x_57:
        /* <DEDUP_REMOVED lines=10> */
.L_x_60:
[----:B------:R-:W-:Y:S05]  /*29f0*/  BSYNC B1 ;  /* 0x0000000000017941 */ /* 0x000fea0003800000 */
.L_x_59:
        /* <DEDUP_REMOVED lines=11> */
.L_x_62:
[----:B------:R-:W-:Y:S05]  /*2ab0*/  BSYNC B1 ;  /* 0x0000000000017941 */ /* 0x000fea0003800000 */
.L_x_61:
[----:B------:R-:W-:Y:S01]  /*2ac0*/  @!P4 IMAD R135, R135, R168, R171 ;  /* 0x000000a88787c224 */ /* 0x000fe200078e02ab */
[----:B------:R-:W-:Y:S04]  /*2ad0*/  BSSY B1, `(.L_x_63) ;  /* 0x0000006000017945 */ /* 0x000fe80003800000 */
[----:B------:R2:W-:Y:S01]  /*2ae0*/  @!P4 STG.E.U8 desc[UR36][R120.64+0x19], R135 ;  /* 0x000019877800c986 */ /* 0x0005e2000c101124 */
[----:B------:R-:W-:Y:S05]  /*2af0*/  @P5 BRA `(.L_x_64) ;  /* 0x00000000000c5947 */ /* 0x000fea0003800000 */
[----:B-1----:R-:W4:Y:S02]  /*2b00*/  LDG.E.U8 R169, desc[UR36][R176.64+0x20] ;  /* 0x00002024b0a97981 */ /* 0x002f24000c1e1100 */
[----:B----4-:R-:W-:-:S05]  /*2b10*/  PRMT R171, R169, 0x8880, RZ ;  /* 0x00008880a9ab7816 */ /* 0x010fca00000000ff */
[----:B------:R-:W-:-:S07]  /*2b20*/  IMAD R171, R171, R170, RZ ;  /* 0x000000aaabab7224 */ /* 0x000fce00078e02ff */
.L_x_64:
[----:B------:R-:W-:Y:S05]  /*2b30*/  BSYNC B1 ;  /* 0x0000000000017941 */ /* 0x000fea0003800000 */
.L_x_63:
        /* <DEDUP_REMOVED lines=12> */
.L_x_66:
[----:B------:R-:W-:Y:S05]  /*2c00*/  BSYNC B1 ;  /* 0x0000000000017941 */ /* 0x000fea0003800000 */
.L_x_65:
        /* <DEDUP_REMOVED lines=10> */
.L_x_68:
[----:B------:R-:W-:Y:S05]  /*2cb0*/  BSYNC B1 ;  /* 0x0000000000017941 */ /* 0x000fea0003800000 */
.L_x_67:
        /* <DEDUP_REMOVED lines=11> */
.L_x_70:
[----:B------:R-:W-:Y:S05]  /*2d70*/  BSYNC B1 ;  /* 0x0000000000017941 */ /* 0x000fea0003800000 */
.L_x_69:
[----:B------:R-:W-:Y:S01]  /*2d80*/  @!P4 IMAD R139, R139, R168, R171 ;  /* 0x000000a88b8bc224 */ /* 0x000fe200078e02ab */
[----:B------:R-:W-:Y:S04]  /*2d90*/  BSSY B1, `(.L_x_71) ;  /* 0x0000006000017945 */ /* 0x000fe80003800000 */
[----:B------:R2:W-:Y:S01]  /*2da0*/  @!P4 STG.E.U8 desc[UR36][R120.64+0x21], R139 ;  /* 0x0000218b7800c986 */ /* 0x0005e2000c101124 */
[----:B------:R-:W-:Y:S05]  /*2db0*/  @P5 BRA `(.L_x_72) ;  /* 0x00000000000c5947 */ /* 0x000fea0003800000 */
[----:B-1----:R-:W4:Y:S02]  /*2dc0*/  LDG.E.U8 R169, desc[UR36][R176.64+0x28] ;  /* 0x00002824b0a97981 */ /* 0x002f24000c1e1100 */
[----:B----4-:R-:W-:-:S05]  /*2dd0*/  PRMT R171, R169, 0x8880, RZ ;  /* 0x00008880a9ab7816 */ /* 0x010fca00000000ff */
[----:B------:R-:W-:-:S07]  /*2de0*/  IMAD R171, R171, R170, RZ ;  /* 0x000000aaabab7224 */ /* 0x000fce00078e02ff */
.L_x_72:
[----:B------:R-:W-:Y:S05]  /*2df0*/  BSYNC B1 ;  /* 0x0000000000017941 */ /* 0x000fea0003800000 */
.L_x_71:
        /* <DEDUP_REMOVED lines=12> */
.L_x_74:
[----:B------:R-:W-:Y:S05]  /*2ec0*/  BSYNC B1 ;  /* 0x0000000000017941 */ /* 0x000fea0003800000 */
.L_x_73:
        /* <DEDUP_REMOVED lines=10> */
.L_x_76:
[----:B------:R-:W-:Y:S05]  /*2f70*/  BSYNC B1 ;  /* 0x0000000000017941 */ /* 0x000fea0003800000 */
.L_x_75:
        /* <DEDUP_REMOVED lines=11> */
.L_x_78:
[----:B------:R-:W-:Y:S05]  /*3030*/  BSYNC B1 ;  /* 0x0000000000017941 */ /* 0x000fea0003800000 */
.L_x_77:
[----:B------:R-:W-:Y:S01]  /*3040*/  @!P4 IMAD R143, R143, R168, R171 ;  /* 0x000000a88f8fc224 */ /* 0x000fe200078e02ab */
[----:B------:R-:W-:Y:S04]  /*3050*/  BSSY B1, `(.L_x_79) ;  /* 0x0000006000017945 */ /* 0x000fe80003800000 */
[----:B------:R2:W-:Y:S01]  /*3060*/  @!P4 STG.E.U8 desc[UR36][R120.64+0x29], R143 ;  /* 0x0000298f7800c986 */ /* 0x0005e2000c101124 */
[----:B------:R-:W-:Y:S05]  /*3070*/  @P5 BRA `(.L_x_80) ;  /* 0x00000000000c5947 */ /* 0x000fea0003800000 */
[----:B-1----:R-:W4:Y:S02]  /*3080*/  LDG.E.U8 R169, desc[UR36][R176.64+0x30] ;  /* 0x00003024b0a97981 */ /* 0x002f24000c1e1100 */
[----:B----4-:R-:W-:-:S05]  /*3090*/  PRMT R171, R169, 0x8880, RZ ;  /* 0x00008880a9ab7816 */ /* 0x010fca00000000ff */
[----:B------:R-:W-:-:S07]  /*30a0*/  IMAD R171, R171, R170, RZ ;  /* 0x000000aaabab7224 */ /* 0x000fce00078e02ff */
.L_x_80:
[----:B------:R-:W-:Y:S05]  /*30b0*/  BSYNC B1 ;  /* 0x0000000000017941 */ /* 0x000fea0003800000 */
.L_x_79:
        /* <DEDUP_REMOVED lines=12> */
.L_x_82:
[----:B------:R-:W-:Y:S05]  /*3180*/  BSYNC B1 ;  /* 0x0000000000017941 */ /* 0x000fea0003800000 */
.L_x_81:
        /* <DEDUP_REMOVED lines=10> */
.L_x_84:
[----:B------:R-:W-:Y:S05]  /*3230*/  BSYNC B1 ;  /* 0x0000000000017941 */ /* 0x000fea0003800000 */
.L_x_83:
        /* <DEDUP_REMOVED lines=11> */
.L_x_86:
[----:B------:R-:W-:Y:S05]  /*32f0*/  BSYNC B1 ;  /* 0x0000000000017941 */ /* 0x000fea0003800000 */
.L_x_85:
[----:B------:R-:W-:Y:S01]  /*3300*/  @!P4 IMAD R147, R147, R168, R171 ;  /* 0x000000a89393c224 */ /* 0x000fe200078e02ab */
[----:B------:R-:W-:Y:S04]  /*3310*/  BSSY B1, `(.L_x_87) ;  /* 0x0000006000017945 */ /* 0x000fe80003800000 */
[----:B------:R2:W-:Y:S01]  /*3320*/  @!P4 STG.E.U8 desc[UR36][R120.64+0x31], R147 ;  /* 0x000031937800c986 */ /* 0x0005e2000c101124 */
[----:B------:R-:W-:Y:S05]  /*3330*/  @P5 BRA `(.L_x_88) ;  /* 0x00000000000c5947 */ /* 0x000fea0003800000 */
[----:B-1----:R-:W4:Y:S02]  /*3340*/  LDG.E.U8 R169, desc[UR36][R176.64+0x38] ;  /* 0x00003824b0a97981 */ /* 0x002f24000c1e1100 */
[----:B----4-:R-:W-:-:S05]  /*3350*/  PRMT R171, R169, 0x8880, RZ ;  /* 0x00008880a9ab7816 */ /* 0x010fca00000000ff */
[----:B------:R-:W-:-:S07]  /*3360*/  IMAD R171, R171, R170, RZ ;  /* 0x000000aaabab7224 */ /* 0x000fce00078e02ff */
.L_x_88:
[----:B------:R-:W-:Y:S05]  /*3370*/  BSYNC B1 ;  /* 0x0000000000017941 */ /* 0x000fea0003800000 */
.L_x_87:
        /* <DEDUP_REMOVED lines=12> */
.L_x_90:
[----:B------:R-:W-:Y:S05]  /*3440*/  BSYNC B1 ;  /* 0x0000000000017941 */ /* 0x000fea0003800000 */
.L_x_89:
        /* <DEDUP_REMOVED lines=10> */
.L_x_92:
[----:B------:R-:W-:Y:S05]  /*34f0*/  BSYNC B1 ;  /* 0x0000000000017941 */ /* 0x000fea0003800000 */
.L_x_91:
        /* <DEDUP_REMOVED lines=11> */
.L_x_94:
[----:B------:R-:W-:Y:S05]  /*35b0*/  BSYNC B1 ;  /* 0x0000000000017941 */ /* 0x000fea0003800000 */
.L_x_93:
[----:B------:R-:W-:Y:S01]  /*35c0*/  @!P4 IMAD R151, R151, R168, R171 ;  /* 0x000000a89797c224 */ /* 0x000fe200078e02ab */
[----:B------:R-:W-:Y:S04]  /*35d0*/  BSSY B1, `(.L_x_95) ;  /* 0x0000006000017945 */ /* 0x000fe80003800000 */
[----:B------:R2:W-:Y:S01]  /*35e0*/  @!P4 STG.E.U8 desc[UR36][R120.64+0x39], R151 ;  /* 0x000039977800c986 */ /* 0x0005e2000c101124 */
[----:B------:R-:W-:Y:S05]  /*35f0*/  @P5 BRA `(.L_x_96) ;  /* 0x00000000000c5947 */ /* 0x000fea0003800000 */
[----:B-1----:R-:W4:Y:S02]  /*3600*/  LDG.E.U8 R169, desc[UR36][R176.64+0x40] ;  /* 0x00004024b0a97981 */ /* 0x002f24000c1e1100 */
[----:B----4-:R-:W-:-:S05]  /*3610*/  PRMT R171, R169, 0x8880, RZ ;  /* 0x00008880a9ab7816 */ /* 0x010fca00000000ff */
[----:B------:R-:W-:-:S07]  /*3620*/  IMAD R171, R171, R170, RZ ;  /* 0x000000aaabab7224 */ /* 0x000fce00078e02ff */
.L_x_96:
[----:B------:R-:W-:Y:S05]  /*3630*/  BSYNC B1 ;  /* 0x0000000000017941 */ /* 0x000fea0003800000 */
.L_x_95:
        /* <DEDUP_REMOVED lines=12> */
.L_x_98:
[----:B------:R-:W-:Y:S05]  /*3700*/  BSYNC B1 ;  /* 0x0000000000017941 */ /* 0x000fea0003800000 */
.L_x_97:
        /* <DEDUP_REMOVED lines=10> */
.L_x_100:
[----:B------:R-:W-:Y:S05]  /*37b0*/  BSYNC B1 ;  /* 0x0000000000017941 */ /* 0x000fea0003800000 */
.L_x_99:
        /* <DEDUP_REMOVED lines=11> */
.L_x_102:
[----:B------:R-:W-:Y:S05]  /*3870*/  BSYNC B1 ;  /* 0x0000000000017941 */ /* 0x000fea0003800000 */
.L_x_101:
[----:B------:R-:W-:Y:S01]  /*3880*/  @!P4 IMAD R155, R155, R168, R171 ;  /* 0x000000a89b9bc224 */ /* 0x000fe200078e02ab */
[----:B------:R-:W-:Y:S04]  /*3890*/  BSSY B1, `(.L_x_103) ;  /* 0x0000006000017945 */ /* 0x000fe80003800000 */
[----:B------:R2:W-:Y:S01]  /*38a0*/  @!P4 STG.E.U8 desc[UR36][R120.64+0x41], R155 ;  /* 0x0000419b7800c986 */ /* 0x0005e2000c101124 */
[----:B------:R-:W-:Y:S05]  /*38b0*/  @P5 BRA `(.L_x_104) ;  /* 0x00000000000c5947 */ /* 0x000fea0003800000 */
[----:B-1----:R-:W4:Y:S02]  /*38c0*/  LDG.E.U8 R169, desc[UR36][R176.64+0x48] ;  /* 0x00004824b0a97981 */ /* 0x002f24000c1e1100 */
[----:B----4-:R-:W-:-:S05]  /*38d0*/  PRMT R171, R169, 0x8880, RZ ;  /* 0x00008880a9ab7816 */ /* 0x010fca00000000ff */
[----:B------:R-:W-:-:S07]  /*38e0*/  IMAD R171, R171, R170, RZ ;  /* 0x000000aaabab7224 */ /* 0x000fce00078e02ff */
.L_x_104:
[----:B------:R-:W-:Y:S05]  /*38f0*/  BSYNC B1 ;  /* 0x0000000000017941 */ /* 0x000fea0003800000 */
.L_x_103:
        /* <DEDUP_REMOVED lines=12> */
.L_x_106:
[----:B------:R-:W-:Y:S05]  /*39c0*/  BSYNC B1 ;  /* 0x0000000000017941 */ /* 0x000fea0003800000 */
.L_x_105:
        /* <DEDUP_REMOVED lines=10> */
.L_x_108:
[----:B------:R-:W-:Y:S05]  /*3a70*/  BSYNC B1 ;  /* 0x0000000000017941 */ /* 0x000fea0003800000 */
.L_x_107:
        /* <DEDUP_REMOVED lines=11> */
.L_x_110:
[----:B------:R-:W-:Y:S05]  /*3b30*/  BSYNC B1 ;  /* 0x0000000000017941 */ /* 0x000fea0003800000 */
.L_x_109:
[----:B------:R-:W-:Y:S01]  /*3b40*/  @!P2 IMAD R159, R159, R168, R171 ;  /* 0x000000a89f9fa224 */ /* 0x000fe200078e02ab */
[----:B------:R-:W-:Y:S04]  /*3b50*/  BSSY B1, `(.L_x_111) ;  /* 0x0000006000017945 */ /* 0x000fe80003800000 */
[----:B------:R2:W-:Y:S01]  /*3b60*/  @!P2 STG.E.U8 desc[UR36][R120.64+0x49], R159 ;  /* 0x0000499f7800a986 */ /* 0x0005e2000c101124 */
[----:B------:R-:W-:Y:S05]  /*3b70*/  @P5 BRA `(.L_x_112) ;  /* 0x00000000000c5947 */ /* 0x000fea0003800000 */
[----:B-1----:R-:W4:Y:S02]  /*3b80*/  LDG.E.U8 R169, desc[UR36][R176.64+0x50] ;  /* 0x00005024b0a97981 */ /* 0x002f24000c1e1100 */
[----:B----4-:R-:W-:-:S05]  /*3b90*/  PRMT R171, R169, 0x8880, RZ ;  /* 0x00008880a9ab7816 */ /* 0x010fca00000000ff */
[----:B------:R-:W-:-:S07]  /*3ba0*/  IMAD R171, R171, R170, RZ ;  /* 0x000000aaabab7224 */ /* 0x000fce00078e02ff */
.L_x_112:
[----:B------:R-:W-:Y:S05]  /*3bb0*/  BSYNC B1 ;  /* 0x0000000000017941 */ /* 0x000fea0003800000 */
.L_x_111:
        /* <DEDUP_REMOVED lines=12> */
.L_x_114:
[----:B------:R-:W-:Y:S05]  /*3c80*/  BSYNC B1 ;  /* 0x0000000000017941 */ /* 0x000fea0003800000 */
.L_x_113:
        /* <DEDUP_REMOVED lines=10> */
.L_x_116:
[----:B------:R-:W-:Y:S05]  /*3d30*/  BSYNC B1 ;  /* 0x0000000000017941 */ /* 0x000fea0003800000 */
.L_x_115:
[----:B------:R-:W-:Y:S01]  /*3d40*/  @!P4 IMAD R125, R162, R168, R171 ;  /* 0x000000a8a27dc224 */ /* 0x000fe200078e02ab */
[----:B--2---:R-:W-:Y:S01]  /*3d50*/  @!P2 IADD3 R120, P5, R174, UR41, RZ ;  /* 0x00000029ae78ac10 */ /* 0x004fe2000ffbe0ff */
[----:B------:R-:W-:Y:S01]  /*3d60*/  BSSY B1, `(.L_x_117) ;  /* 0x000000c000017945 */ /* 0x000fe20003800000 */
[----:B------:R-:W-:Y:S02]  /*3d70*/  IADD3 R127, P3, R21, 0x80, RZ ;  /* 0x00000080157f7810 */ /* 0x000fe40007f7e0ff */
[----:B------:R2:W-:Y:S01]  /*3d80*/  @!P4 STG.E.U8 desc[UR36][R122.64+0x50], R125 ;  /* 0x0000507d7a00c986 */ /* 0x0005e2000c101124 */
[----:B------:R-:W-:Y:S02]  /*3d90*/  @!P2 IADD3.X R121, R175, UR40, RZ, P5, !PT ;  /* 0x00000028af79ac10 */ /* 0x000fe4000affe4ff */
[C---:B------:R-:W-:Y:S02]  /*3da0*/  ISETP.LT.OR P4, PT, R0.reuse, 0x59, !P0 ;  /* 0x000000590000780c */ /* 0x040fe40004781670 */
[----:B------:R-:W-:-:S02]  /*3db0*/  ISETP.LT.OR P5, PT, R0, 0x59, !P1 ;  /* 0x000000590000780c */ /* 0x000fc40004fa1670 */
[C---:B------:R-:W-:Y:S02]  /*3dc0*/  ISETP.LT.OR P0, PT, R0.reuse, 0x5a, !P0 ;  /* 0x0000005a0000780c */ /* 0x040fe40004701670 */
[----:B------:R-:W-:Y:S01]  /*3dd0*/  ISETP.LT.OR P1, PT, R0, 0x5a, !P1 ;  /* 0x0000005a0000780c */ /* 0x000fe20004f21670 */
[----:B------:R-:W-:-:S12]  /*3de0*/  @P2 BRA `(.L_x_118) ;  /* 0x00000000000c2947 */ /* 0x000fd80003800000 */
[----:B-1----:R-:W3:Y:S02]  /*3df0*/  LDG.E.U8 R169, desc[UR36][R172.64+0x51] ;  /* 0x00005124aca97981 */ /* 0x002ee4000c1e1100 */
[----:B---3--:R-:W-:-:S05]  /*3e00*/  PRMT R171, R169, 0x8880, RZ ;  /* 0x00008880a9ab7816 */ /* 0x008fca00000000ff */
[----:B------:R-:W-:-:S07]  /*3e10*/  IMAD R171, R171, R170, RZ ;  /* 0x000000aaabab7224 */ /* 0x000fce00078e02ff */
.L_x_118:
[----:B------:R-:W-:Y:S05]  /*3e20*/  BSYNC B1 ;  /* 0x0000000000017941 */ /* 0x000fea0003800000 */
.L_x_117:
[----:B------:R-:W-:Y:S01]  /*3e30*/  @!P2 IMAD R163, R163, R168, R171 ;  /* 0x000000a8a3a3a224 */ /* 0x000fe200078e02ab */
[----:B------:R-:W-:Y:S04]  /*3e40*/  BSSY B1, `(.L_x_119) ;  /* 0x0000006000017945 */ /* 0x000fe80003800000 */
[----:B------:R3:W-:Y:S01]  /*3e50*/  @!P2 STG.E.U8 desc[UR36][R120.64+0x51], R163 ;  /* 0x000051a37800a986 */ /* 0x0007e2000c101124 */
[----:B------:R-:W-:Y:S05]  /*3e60*/  @P4 BRA `(.L_x_120) ;  /* 0x00000000000c4947 */ /* 0x000fea0003800000 */
[----:B-1----:R-:W4:Y:S02]  /*3e70*/  LDG.E.U8 R169, desc[UR36][R176.64+0x58] ;  /* 0x00005824b0a97981 */ /* 0x002f24000c1e1100 */
[----:B----4-:R-:W-:-:S05]  /*3e80*/  PRMT R171, R169, 0x8880, RZ ;  /* 0x00008880a9ab7816 */ /* 0x010fca00000000ff */
[----:B------:R-:W-:-:S07]  /*3e90*/  IMAD R171, R171, R170, RZ ;  /* 0x000000aaabab7224 */ /* 0x000fce00078e02ff */
.L_x_120:
[----:B------:R-:W-:Y:S05]  /*3ea0*/  BSYNC B1 ;  /* 0x0000000000017941 */ /* 0x000fea0003800000 */
.L_x_119:
[----:B--2---:R-:W-:Y:S01]  /*3eb0*/  @!P4 IMAD R123, R164, R168, R171 ;  /* 0x000000a8a47bc224 */ /* 0x004fe200078e02ab */
[----:B------:R-:W-:Y:S01]  /*3ec0*/  BSSY B1, `(.L_x_121) ;  /* 0x0000008000017945 */ /* 0x000fe20003800000 */
[----:B---3--:R-:W-:Y:S02]  /*3ed0*/  @!P4 IMAD.MOV.U32 R120, RZ, RZ, R174 ;  /* 0x000000ffff78c224 */ /* 0x008fe400078e00ae */
[----:B------:R-:W-:-:S05]  /*3ee0*/  @!P4 IMAD.MOV.U32 R121, RZ, RZ, R175 ;  /* 0x000000ffff79c224 */ /* 0x000fca00078e00af */
[----:B------:R2:W-:Y:S01]  /*3ef0*/  @!P4 STG.E.U8 desc[UR36][R120.64+0x58], R123 ;  /* 0x0000587b7800c986 */ /* 0x0005e2000c101124 */
[----:B------:R-:W-:Y:S05]  /*3f00*/  @P0 BRA `(.L_x_122) ;  /* 0x00000000000c0947 */ /* 0x000fea0003800000 */
[----:B-1----:R-:W3:Y:S02]  /*3f10*/  LDG.E.U8 R169, desc[UR36][R176.64+0x59] ;  /* 0x00005924b0a97981 */ /* 0x002ee4000c1e1100 */
[----:B---3--:R-:W-:-:S05]  /*3f20*/  PRMT R171, R169, 0x8880, RZ ;  /* 0x00008880a9ab7816 */ /* 0x008fca00000000ff */
[----:B------:R-:W-:-:S07]  /*3f30*/  IMAD R171, R171, R170, RZ ;  /* 0x000000aaabab7224 */ /* 0x000fce00078e02ff */
.L_x_122:
[----:B------:R-:W-:Y:S05]  /*3f40*/  BSYNC B1 ;  /* 0x0000000000017941 */ /* 0x000fea0003800000 */
.L_x_121:
[----:B--2---:R-:W-:Y:S01]  /*3f50*/  IMAD.X R121, RZ, RZ, R9, P3 ;  /* 0x000000ffff797224 */ /* 0x004fe200018e0609 */
[C---:B------:R-:W-:Y:S01]  /*3f60*/  @!P5 IADD3 R122, P2, R174.reuse, UR41, RZ ;  /* 0x00000029ae7adc10 */ /* 0x040fe2000ff5e0ff */
[----:B------:R-:W-:Y:S01]  /*3f70*/  @!P0 IMAD R165, R165, R168, R171 ;  /* 0x000000a8a5a58224 */ /* 0x000fe200078e02ab */
[----:B------:R-:W-:Y:S01]  /*3f80*/  BSSY B1, `(.L_x_123) ;  /* 0x000000b000017945 */ /* 0x000fe20003800000 */
[----:B------:R-:W-:Y:S01]  /*3f90*/  IMAD R20, R121, R10, RZ ;  /* 0x0000000a79147224 */ /* 0x000fe200078e02ff */
[----:B------:R-:W-:Y:S01]  /*3fa0*/  @!P1 IADD3 R126, P3, R174, UR41, RZ ;  /* 0x00000029ae7e9c10 */ /* 0x000fe2000ff7e0ff */
[----:B------:R-:W-:Y:S01]  /*3fb0*/  @!P0 IMAD.MOV.U32 R120, RZ, RZ, R174 ;  /* 0x000000ffff788224 */ /* 0x000fe200078e00ae */
[----:B------:R-:W-:Y:S01]  /*3fc0*/  @!P5 IADD3.X R123, R175, UR40, RZ, P2, !PT ;  /* 0x00000028af7bdc10 */ /* 0x000fe200097fe4ff */
[----:B------:R-:W-:-:S05]  /*3fd0*/  @!P0 IMAD.MOV.U32 R121, RZ, RZ, R175 ;  /* 0x000000ffff798224 */ /* 0x000fca00078e00af */
[----:B------:R2:W-:Y:S01]  /*3fe0*/  @!P0 STG.E.U8 desc[UR36][R120.64+0x59], R165 ;  /* 0x000059a578008986 */ /* 0x0005e2000c101124 */
[----:B------:R-:W-:Y:S05]  /*3ff0*/  @P5 BRA `(.L_x_124) ;  /* 0x00000000000c5947 */ /* 0x000fea0003800000 */
[----:B-1----:R-:W3:Y:S02]  /*4000*/  LDG.E.U8 R169, desc[UR36][R172.64+0x58] ;  /* 0x00005824aca97981 */ /* 0x002ee4000c1e1100 */
[----:B---3--:R-:W-:-:S05]  /*4010*/  PRMT R171, R169, 0x8880, RZ ;  /* 0x00008880a9ab7816 */ /* 0x008fca00000000ff */
[----:B------:R-:W-:-:S07]  /*4020*/  IMAD R171, R171, R170, RZ ;  /* 0x000000aaabab7224 */ /* 0x000fce00078e02ff */
.L_x_124:
[----:B------:R-:W-:Y:S05]  /*4030*/  BSYNC B1 ;  /* 0x0000000000017941 */ /* 0x000fea0003800000 */
.L_x_123:
[----:B------:R-:W-:Y:S01]  /*4040*/  @!P5 IMAD R129, R166, R168, R171 ;  /* 0x000000a8a681d224 */ /* 0x000fe200078e02ab */
[----:B------:R-:W-:Y:S01]  /*4050*/  BSSY B1, `(.L_x_125) ;  /* 0x0000009000017945 */ /* 0x000fe20003800000 */
[C---:B------:R-:W-:Y:S02]  /*4060*/  IMAD R131, R127.reuse, R11, R20 ;  /* 0x0000000b7f837224 */ /* 0x040fe400078e0214 */
[CC--:B------:R-:W-:Y:S01]  /*4070*/  IMAD.WIDE.U32 R124, R127.reuse, R10.reuse, R18 ;  /* 0x0000000a7f7c7225 */ /* 0x0c0fe200078e0012 */
[----:B------:R3:W-:Y:S03]  /*4080*/  @!P5 STG.E.U8 desc[UR36][R122.64+0x58], R129 ;  /* 0x000058817a00d986 */ /* 0x0007e6000c101124 */
[----:B--2---:R-:W-:Y:S01]  /*4090*/  IMAD.WIDE.U32 R120, R127, R10, R12 ;  /* 0x0000000a7f787225 */ /* 0x004fe200078e000c */
[----:B------:R-:W-:Y:S06]  /*40a0*/  @P1 BRA `(.L_x_126) ;  /* 0x00000000000c1947 */ /* 0x000fec0003800000 */
[----:B-1----:R-:W2:Y:S02]  /*40b0*/  LDG.E.U8 R169, desc[UR36][R172.64+0x59] ;  /* 0x00005924aca97981 */ /* 0x002ea4000c1e1100 */
[----:B--2---:R-:W-:-:S05]  /*40c0*/  PRMT R171, R169, 0x8880, RZ ;  /* 0x00008880a9ab7816 */ /* 0x004fca00000000ff */
[----:B------:R-:W-:-:S07]  /*40d0*/  IMAD R171, R171, R170, RZ ;  /* 0x000000aaabab7224 */ /* 0x000fce00078e02ff */
.L_x_126:
[----:B------:R-:W-:Y:S05]  /*40e0*/  BSYNC B1 ;  /* 0x0000000000017941 */ /* 0x000fea0003800000 */
.L_x_125:
[----:B------:R-:W-:Y:S01]  /*40f0*/  @!P1 IMAD R167, R167, R168, R171 ;  /* 0x000000a8a7a79224 */ /* 0x000fe200078e02ab */
[----:B------:R-:W-:Y:S01]  /*4100*/  @!P1 IADD3.X R127, R175, UR40, RZ, P3, !PT ;  /* 0x00000028af7f9c10 */ /* 0x000fe20009ffe4ff */
[----:B------:R-:W-:Y:S01]  /*4110*/  IMAD.IADD R20, R131, 0x1, R125 ;  /* 0x0000000183147824 */ /* 0x000fe200078e027d */
[----:B------:R-:W-:Y:S01]  /*4120*/  ISETP.GE.AND P4, PT, R3, 0x81, PT ;  /* 0x000000810300780c */ /* 0x000fe20003f86270 */
[----:B------:R-:W-:Y:S01]  /*4130*/  BSSY B1, `(.L_x_127) ;  /* 0x0000011000017945 */ /* 0x000fe20003800000 */
[-C--:B---3--:R-:W-:Y:S01]  /*4140*/  IADD3 R122, P0, R120, R6.reuse, RZ ;  /* 0x00000006787a7210 */ /* 0x088fe20007f1e0ff */
[----:B------:R2:W-:Y:S01]  /*4150*/  @!P1 STG.E.U8 desc[UR36][R126.64+0x59], R167 ;  /* 0x000059a77e009986 */ /* 0x0005e2000c101124 */
[----:B------:R-:W-:Y:S02]  /*4160*/  ISETP.LT.OR P1, PT, R0, 0x1, !P4 ;  /* 0x000000010000780c */ /* 0x000fe40006721670 */
[----:B------:R-:W-:Y:S02]  /*4170*/  IADD3 R120, P2, P3, R14, R6, R124 ;  /* 0x000000060e787210 */ /* 0x000fe40007b5e07c */
[----:B------:R-:W-:-:S02]  /*4180*/  IADD3.X R123, R7, R121, R131, P0, !PT ;  /* 0x00000079077b7210 */ /* 0x000fc400007fe483 */
[C---:B------:R-:W-:Y:S02]  /*4190*/  LEA R124, P5, R4.reuse, R174, 0x7 ;  /* 0x000000ae047c7211 */ /* 0x040fe400078a38ff */
[----:B------:R-:W-:Y:S02]  /*41a0*/  ISETP.GE.AND P0, PT, R3, 0x89, PT ;  /* 0x000000890300780c */ /* 0x000fe40003f06270 */
[----:B------:R-:W-:Y:S02]  /*41b0*/  IADD3.X R121, R13, R7, R20, P2, P3 ;  /* 0x000000070d797210 */ /* 0x000fe400017e6414 */
[----:B------:R-:W-:Y:S02]  /*41c0*/  LEA.HI.X R125, R4, R175, R5, 0x7, P5 ;  /* 0x000000af047d7211 */ /* 0x000fe400028f3c05 */
[C---:B------:R-:W-:Y:S02]  /*41d0*/  ISETP.LT.OR P3, PT, R0.reuse, 0x2, !P4 ;  /* 0x000000020000780c */ /* 0x040fe40006761670 */
[----:B------:R-:W-:-:S02]  /*41e0*/  ISETP.LT.OR P2, PT, R0, 0x1, !P0 ;  /* 0x000000010000780c */ /* 0x000fc40004741670 */
[----:B------:R-:W-:Y:S01]  /*41f0*/  ISETP.LT.OR P5, PT, R0, 0x2, !P0 ;  /* 0x000000020000780c */ /* 0x000fe200047a1670 */
[----:B--2---:R-:W-:-:S12]  /*4200*/  @P1 BRA `(.L_x_128) ;  /* 0x00000000000c1947 */ /* 0x004fd80003800000 */
[----:B-1----:R-:W2:Y:S02]  /*4210*/  LDG.E.U8 R169, desc[UR36][R122.64] ;  /* 0x000000247aa97981 */ /* 0x002ea4000c1e1100 */
[----:B--2---:R-:W-:-:S05]  /*4220*/  PRMT R171, R169, 0x8880, RZ ;  /* 0x00008880a9ab7816 */ /* 0x004fca00000000ff */
[----:B------:R-:W-:-:S07]  /*4230*/  IMAD R171, R171, R170, RZ ;  /* 0x000000aaabab7224 */ /* 0x000fce00078e02ff */
.L_x_128:
[----:B------:R-:W-:Y:S05]  /*4240*/  BSYNC B1 ;  /* 0x0000000000017941 */ /* 0x000fea0003800000 */
.L_x_127:
[----:B------:R-:W-:Y:S01]  /*4250*/  @!P1 IMAD R127, R72, R168, R171 ;  /* 0x000000a8487f9224 */ /* 0x000fe200078e02ab */
[----:B------:R-:W-:Y:S04]  /*4260*/  BSSY B1, `(.L_x_129) ;  /* 0x0000006000017945 */ /* 0x000fe80003800000 */
[----:B------:R2:W-:Y:S01]  /*4270*/  @!P1 STG.E.U8 desc[UR36][R124.64], R127 ;  /* 0x0000007f7c009986 */ /* 0x0005e2000c101124 */
[----:B------:R-:W-:Y:S05]  /*4280*/  @P3 BRA `(.L_x_130) ;  /* 0x00000000000c3947 */ /* 0x000fea0003800000 */
[----:B-1----:R-:W3:Y:S02]  /*4290*/  LDG.E.U8 R169, desc[UR36][R122.64+0x1] ;  /* 0x000001247aa97981 */ /* 0x002ee4000c1e1100 */
[----:B---3--:R-:W-:-:S05]  /*42a0*/  PRMT R171, R169, 0x8880, RZ ;  /* 0x00008880a9ab7816 */ /* 0x008fca00000000ff */
[----:B------:R-:W-:-:S07]  /*42b0*/  IMAD R171, R171, R170, RZ ;  /* 0x000000aaabab7224 */ /* 0x000fce00078e02ff */
.L_x_130:
[----:B------:R-:W-:Y:S05]  /*42c0*/  BSYNC B1 ;  /* 0x0000000000017941 */ /* 0x000fea0003800000 */
.L_x_129:
[----:B--2---:R-:W-:Y:S01]  /*42d0*/  @!P3 IMAD R127, R73, R168, R171 ;  /* 0x000000a8497fb224 */ /* 0x004fe200078e02ab */
[----:B------:R-:W-:Y:S01]  /*42e0*/  BSSY B1, `(.L_x_131) ;  /* 0x0000009000017945 */ /* 0x000fe20003800000 */
[----:B------:R-:W-:-:S03]  /*42f0*/  @!P5 IADD3 R126, P1, R124, UR41, RZ ;  /* 0x000000297c7edc10 */ /* 0x000fc6000ff3e0ff */
[----:B------:R2:W-:Y:S01]  /*4300*/  @!P3 STG.E.U8 desc[UR36][R124.64+0x1], R127 ;  /* 0x0000017f7c00b986 */ /* 0x0005e2000c101124 */
[----:B------:R-:W-:-:S04]  /*4310*/  @!P2 IADD3 R72, P3, R124, UR41, RZ ;  /* 0x000000297c48ac10 */ /* 0x000fc8000ff7e0ff */
[----:B------:R-:W-:Y:S01]  /*4320*/  @!P2 IADD3.X R73, R125, UR40, RZ, P3, !PT ;  /* 0x000000287d49ac10 */ /* 0x000fe20009ffe4ff */
[----:B------:R-:W-:Y:S08]  /*4330*/  @P2 BRA `(.L_x_132) ;  /* 0x00000000000c2947 */ /* 0x000ff00003800000 */
[----:B-1----:R-:W3:Y:S02]  /*4340*/  LDG.E.U8 R169, desc[UR36][R120.64] ;  /* 0x0000002478a97981 */ /* 0x002ee4000c1e1100 */
[----:B---3--:R-:W-:-:S05]  /*4350*/  PRMT R171, R169, 0x8880, RZ ;  /* 0x00008880a9ab7816 */ /* 0x008fca00000000ff */
[----:B------:R-:W-:-:S07]  /*4360*/  IMAD R171, R171, R170, RZ ;  /* 0x000000aaabab7224 */ /* 0x000fce00078e02ff */
.L_x_132:
[----:B------:R-:W-:Y:S05]  /*4370*/  BSYNC B1 ;  /* 0x0000000000017941 */ /* 0x000fea0003800000 */
.L_x_131:
[----:B------:R-:W-:Y:S01]  /*4380*/  @!P2 IMAD R129, R74, R168, R171 ;  /* 0x000000a84a81a224 */ /* 0x000fe200078e02ab */
[----:B------:R-:W-:Y:S01]  /*4390*/  BSSY B1, `(.L_x_133) ;  /* 0x0000007000017945 */ /* 0x000fe20003800000 */
[----:B--2---:R-:W-:-:S03]  /*43a0*/  @!P5 IADD3.X R127, R125, UR40, RZ, P1, !PT ;  /* 0x000000287d7fdc10 */ /* 0x004fc60008ffe4ff */
[----:B------:R2:W-:Y:S01]  /*43b0*/  @!P2 STG.E.U8 desc[UR36][R72.64], R129 ;  /* 0x000000814800a986 */ /* 0x0005e2000c101124 */
[----:B------:R-:W-:Y:S05]  /*43c0*/  @P5 BRA `(.L_x_134) ;  /* 0x00000000000c5947 */ /* 0x000fea0003800000 */
[----:B-1----:R-:W3:Y:S02]  /*43d0*/  LDG.E.U8 R169, desc[UR36][R120.64+0x1] ;  /* 0x0000012478a97981 */ /* 0x002ee4000c1e1100 */
[----:B---3--:R-:W-:-:S05]  /*43e0*/  PRMT R171, R169, 0x8880, RZ ;  /* 0x00008880a9ab7816 */ /* 0x008fca00000000ff */
[----:B------:R-:W-:-:S07]  /*43f0*/  IMAD R171, R171, R170, RZ ;  /* 0x000000aaabab7224 */ /* 0x000fce00078e02ff */
.L_x_134:
[----:B------:R-:W-:Y:S05]  /*4400*/  BSYNC B1 ;  /* 0x0000000000017941 */ /* 0x000fea0003800000 */
.L_x_133:
[C---:B------:R-:W-:Y:S01]  /*4410*/  ISETP.LT.OR P3, PT, R0.reuse, 0x9, !P4 ;  /* 0x000000090000780c */ /* 0x040fe20006761670 */
[----:B------:R-:W-:Y:S01]  /*4420*/  @!P5 IMAD R75, R75, R168, R171 ;  /* 0x000000a84b4bd224 */ /* 0x000fe200078e02ab */
[----:B------:R-:W-:Y:S01]  /*4430*/  BSSY B1, `(.L_x_135) ;  /* 0x0000009000017945 */ /* 0x000fe20003800000 */
[C---:B------:R-:W-:Y:S02]  /*4440*/  ISETP.LT.OR P2, PT, R0.reuse, 0xa, !P4 ;  /* 0x0000000a0000780c */ /* 0x040fe40006741670 */
[C---:B------:R-:W-:Y:S01]  /*4450*/  ISETP.LT.OR P1, PT, R0.reuse, 0xa, !P0 ;  /* 0x0000000a0000780c */ /* 0x040fe20004721670 */
[----:B------:R3:W-:Y:S01]  /*4460*/  @!P5 STG.E.U8 desc[UR36][R126.64+0x1], R75 ;  /* 0x0000014b7e00d986 */ /* 0x0007e2000c101124 */
[----:B------:R-:W-:-:S06]  /*4470*/  ISETP.LT.OR P5, PT, R0, 0x9, !P0 ;  /* 0x000000090000780c */ /* 0x000fcc00047a1670 */
[----:B------:R-:W-:Y:S07]  /*4480*/  @P3 BRA `(.L_x_136) ;  /* 0x00000000000c3947 */ /* 0x000fee0003800000 */
[----:B-1----:R-:W4:Y:S02]  /*4490*/  LDG.E.U8 R169, desc[UR36][R122.64+0x8] ;  /* 0x000008247aa97981 */ /* 0x002f24000c1e1100 */
[----:B----4-:R-:W-:-:S05]  /*44a0*/  PRMT R171, R169, 0x8880, RZ ;  /* 0x00008880a9ab7816 */ /* 0x010fca00000000ff */
[----:B------:R-:W-:-:S07]  /*44b0*/  IMAD R171, R171, R170, RZ ;  /* 0x000000aaabab7224 */ /* 0x000fce00078e02ff */
.L_x_136:
[----:B------:R-:W-:Y:S05]  /*44c0*/  BSYNC B1 ;  /* 0x0000000000017941 */ /* 0x000fea0003800000 */
.L_x_135:
[----:B---3--:R-:W-:Y:S01]  /*44d0*/  @!P3 IMAD R75, R76, R168, R171 ;  /* 0x000000a84c4bb224 */ /* 0x008fe200078e02ab */
[----:B------:R-:W-:Y:S01]  /*44e0*/  BSSY B1, `(.L_x_137) ;  /* 0x0000008000017945 */ /* 0x000fe20003800000 */
[----:B--2---:R-:W-:Y:S02]  /*44f0*/  @!P3 IMAD.MOV.U32 R72, RZ, RZ, R124 ;  /* 0x000000ffff48b224 */ /* 0x004fe400078e007c */
[----:B------:R-:W-:-:S05]  /*4500*/  @!P3 IMAD.MOV.U32 R73, RZ, RZ, R125 ;  /* 0x000000ffff49b224 */ /* 0x000fca00078e007d */
[----:B------:R2:W-:Y:S01]  /*4510*/  @!P3 STG.E.U8 desc[UR36][R72.64+0x8], R75 ;  /* 0x0000084b4800b986 */ /* 0x0005e2000c101124 */
[----:B------:R-:W-:Y:S05]  /*4520*/  @P2 BRA `(.L_x_138) ;  /* 0x00000000000c2947 */ /* 0x000fea0003800000 */
[----:B-1----:R-:W3:Y:S02]  /*4530*/  LDG.E.U8 R169, desc[UR36][R122.64+0x9] ;  /* 0x000009247aa97981 */ /* 0x002ee4000c1e1100 */
[----:B---3--:R-:W-:-:S05]  /*4540*/  PRMT R171, R169, 0x8880, RZ ;  /* 0x00008880a9ab7816 */ /* 0x008fca00000000ff */
[----:B------:R-:W-:-:S07]  /*4550*/  IMAD R171, R171, R170, RZ ;  /* 0x000000aaabab7224 */ /* 0x000fce00078e02ff */
.L_x_138:
[----:B------:R-:W-:Y:S05]  /*4560*/  BSYNC B1 ;  /* 0x0000000000017941 */ /* 0x000fea0003800000 */
.L_x_137:
[----:B------:R-:W-:Y:S01]  /*4570*/  @!P2 IMAD R77, R77, R168, R171 ;  /* 0x000000a84d4da224 */ /* 0x000fe200078e02ab */
[----:B------:R-:W-:Y:S01]  /*4580*/  BSSY B1, `(.L_x_139) ;  /* 0x000000b000017945 */ /* 0x000fe20003800000 */
[----:B--2---:R-:W-:Y:S01]  /*4590*/  @!P2 IMAD.MOV.U32 R72, RZ, RZ, R124 ;  /* 0x000000ffff48a224 */ /* 0x004fe200078e007c */
[----:B------:R-:W-:Y:S01]  /*45a0*/  @!P1 IADD3 R76, P3, R124, UR41, RZ ;  /* 0x000000297c4c9c10 */ /* 0x000fe2000ff7e0ff */
[----:B------:R-:W-:-:S05]  /*45b0*/  @!P2 IMAD.MOV.U32 R73, RZ, RZ, R125 ;  /* 0x000000ffff49a224 */ /* 0x000fca00078e007d */
[----:B------:R2:W-:Y:S01]  /*45c0*/  @!P2 STG.E.U8 desc[UR36][R72.64+0x9], R77 ;  /* 0x0000094d4800a986 */ /* 0x0005e2000c101124 */
[----:B------:R-:W-:-:S04]  /*45d0*/  @!P5 IADD3 R74, P2, R124, UR41, RZ ;  /* 0x000000297c4adc10 */ /* 0x000fc8000ff5e0ff */
[----:B------:R-:W-:Y:S01]  /*45e0*/  @!P5 IADD3.X R75, R125, UR40, RZ, P2, !PT ;  /* 0x000000287d4bdc10 */ /* 0x000fe200097fe4ff */
[----:B------:R-:W-:Y:S08]  /*45f0*/  @P5 BRA `(.L_x_140) ;  /* 0x00000000000c5947 */ /* 0x000ff00003800000 */
[----:B-1----:R-:W3:Y:S02]  /*4600*/  LDG.E.U8 R169, desc[UR36][R120.64+0x8] ;  /* 0x0000082478a97981 */ /* 0x002ee4000c1e1100 */
[----:B---3--:R-:W-:-:S05]  /*4610*/  PRMT R171, R169, 0x8880, RZ ;  /* 0x00008880a9ab7816 */ /* 0x008fca00000000ff */
[----:B------:R-:W-:-:S07]  /*4620*/  IMAD R171, R171, R170, RZ ;  /* 0x000000aaabab7224 */ /* 0x000fce00078e02ff */
.L_x_140:
[----:B------:R-:W-:Y:S05]  /*4630*/  BSYNC B1 ;  /* 0x0000000000017941 */ /* 0x000fea0003800000 */
.L_x_139:
[----:B--2---:R-:W-:Y:S01]  /*4640*/  @!P5 IMAD R73, R78, R168, R171 ;  /* 0x000000a84e49d224 */ /* 0x004fe200078e02ab */
[----:B------:R-:W-:Y:S01]  /*4650*/  BSSY B1, `(.L_x_141) ;  /* 0x0000007000017945 */ /* 0x000fe20003800000 */
[----:B------:R-:W-:-:S03]  /*4660*/  @!P1 IADD3.X R77, R125, UR40, RZ, P3, !PT ;  /* 0x000000287d4d9c10 */ /* 0x000fc60009ffe4ff */
[----:B------:R2:W-:Y:S01]  /*4670*/  @!P5 STG.E.U8 desc[UR36][R74.64+0x8], R73 ;  /* 0x000008494a00d986 */ /* 0x0005e2000c101124 */
[----:B------:R-:W-:Y:S05]  /*4680*/  @P1 BRA `(.L_x_142) ;  /* 0x00000000000c1947 */ /* 0x000fea0003800000 */
[----:B-1----:R-:W3:Y:S02]  /*4690*/  LDG.E.U8 R169, desc[UR36][R120.64+0x9] ;  /* 0x0000092478a97981 */ /* 0x002ee4000c1e1100 */
[----:B---3--:R-:W-:-:S05]  /*46a0*/  PRMT R171, R169, 0x8880, RZ ;  /* 0x00008880a9ab7816 */ /* 0x008fca00000000ff */
[----:B------:R-:W-:-:S07]  /*46b0*/  IMAD R171, R171, R170, RZ ;  /* 0x000000aaabab7224 */ /* 0x000fce00078e02ff */
.L_x_142:
[----:B------:R-:W-:Y:S05]  /*46c0*/  BSYNC B1 ;  /* 0x0000000000017941 */ /* 0x000fea0003800000 */
.L_x_141:
        /* <DEDUP_REMOVED lines=11> */
.L_x_144:
[----:B------:R-:W-:Y:S05]  /*4780*/  BSYNC B1 ;  /* 0x0000000000017941 */ /* 0x000fea0003800000 */
.L_x_143:
[----:B--2---:R-:W-:Y:S01]  /*4790*/  @!P3 IMAD R75, R80, R168, R171 ;  /* 0x000000a8504bb224 */ /* 0x004fe200078e02ab */
[----:B------:R-:W-:Y:S01]  /*47a0*/  BSSY B1, `(.L_x_145) ;  /* 0x0000008000017945 */ /* 0x000fe20003800000 */
[----:B------:R-:W-:Y:S02]  /*47b0*/  @!P3 IMAD.MOV.U32 R72, RZ, RZ, R124 ;  /* 0x000000ffff48b224 */ /* 0x000fe400078e007c */
[----:B------:R-:W-:-:S05]  /*47c0*/  @!P3 IMAD.MOV.U32 R73, RZ, RZ, R125 ;  /* 0x000000ffff49b224 */ /* 0x000fca00078e007d */
[----:B------:R2:W-:Y:S01]  /*47d0*/  @!P3 STG.E.U8 desc[UR36][R72.64+0x10], R75 ;  /* 0x0000104b4800b986 */ /* 0x0005e2000c101124 */
[----:B------:R-:W-:Y:S05]  /*47e0*/  @P2 BRA `(.L_x_146) ;  /* 0x00000000000c2947 */ /* 0x000fea0003800000 */
[----:B-1----:R-:W4:Y:S02]  /*47f0*/  LDG.E.U8 R169, desc[UR36][R122.64+0x11] ;  /* 0x000011247aa97981 */ /* 0x002f24000c1e1100 */
[----:B----4-:R-:W-:-:S05]  /*4800*/  PRMT R171, R169, 0x8880, RZ ;  /* 0x00008880a9ab7816 */ /* 0x010fca00000000ff */
[----:B------:R-:W-:-:S07]  /*4810*/  IMAD R171, R171, R170, RZ ;  /* 0x000000aaabab7224 */ /* 0x000fce00078e02ff */
.L_x_146:
[----:B------:R-:W-:Y:S05]  /*4820*/  BSYNC B1 ;  /* 0x0000000000017941 */ /* 0x000fea0003800000 */
.L_x_145:
[----:B------:R-:W-:Y:S01]  /*4830*/  @!P2 IMAD R81, R81, R168, R171 ;  /* 0x000000a85151a224 */ /* 0x000fe200078e02ab */
[----:B------:R-:W-:Y:S01]  /*4840*/  BSSY B1, `(.L_x_147) ;  /* 0x000000b000017945 */ /* 0x000fe20003800000 */
[----:B--2---:R-:W-:Y:S01]  /*4850*/  @!P2 IMAD.MOV.U32 R72, RZ, RZ, R124 ;  /* 0x000000ffff48a224 */ /* 0x004fe200078e007c */
[----:B---3--:R-:W-:Y:S01]  /*4860*/  @!P1 IADD3 R76, P3, R124, UR41, RZ ;  /* 0x000000297c4c9c10 */ /* 0x008fe2000ff7e0ff */
        /* <DEDUP_REMOVED lines=8> */
.L_x_148:
[----:B------:R-:W-:Y:S05]  /*48f0*/  BSYNC B1 ;  /* 0x0000000000017941 */ /* 0x000fea0003800000 */
.L_x_147:
        /* <DEDUP_REMOVED lines=8> */
.L_x_150:
[----:B------:R-:W-:Y:S05]  /*4980*/  BSYNC B1 ;  /* 0x0000000000017941 */ /* 0x000fea0003800000 */
.L_x_149:
        /* <DEDUP_REMOVED lines=11> */
.L_x_152:
[----:B------:R-:W-:Y:S05]  /*4a40*/  BSYNC B1 ;  /* 0x0000000000017941 */ /* 0x000fea0003800000 */
.L_x_151:
        /* <DEDUP_REMOVED lines=9> */
.L_x_154:
[----:B------:R-:W-:Y:S05]  /*4ae0*/  BSYNC B1 ;  /* 0x0000000000017941 */ /* 0x000fea0003800000 */
.L_x_153:
        /* <DEDUP_REMOVED lines=12> */
.L_x_156:
[----:B------:R-:W-:Y:S05]  /*4bb0*/  BSYNC B1 ;  /* 0x0000000000017941 */ /* 0x000fea0003800000 */
.L_x_155:
        /* <DEDUP_REMOVED lines=8> */
.L_x_158:
[----:B------:R-:W-:Y:S05]  /*4c40*/  BSYNC B1 ;  /* 0x0000000000017941 */ /* 0x000fea0003800000 */
.L_x_157:
        /* <DEDUP_REMOVED lines=11> */
.L_x_160:
[----:B------:R-:W-:Y:S05]  /*4d00*/  BSYNC B1 ;  /* 0x0000000000017941 */ /* 0x000fea0003800000 */
.L_x_159:
        /* <DEDUP_REMOVED lines=9> */
.L_x_162:
[----:B------:R-:W-:Y:S05]  /*4da0*/  BSYNC B1 ;  /* 0x0000000000017941 */ /* 0x000fea0003800000 */
.L_x_161:
        /* <DEDUP_REMOVED lines=12> */
.L_x_164:
[----:B------:R-:W-:Y:S05]  /*4e70*/  BSYNC B1 ;  /* 0x0000000000017941 */ /* 0x000fea0003800000 */
.L_x_163:
        /* <DEDUP_REMOVED lines=8> */
.L_x_166:
[----:B------:R-:W-:Y:S05]  /*4f00*/  BSYNC B1 ;  /* 0x0000000000017941 */ /* 0x000fea0003800000 */
.L_x_165:
        /* <DEDUP_REMOVED lines=11> */
.L_x_168:
[----:B------:R-:W-:Y:S05]  /*4fc0*/  BSYNC B1 ;  /* 0x0000000000017941 */ /* 0x000fea0003800000 */
.L_x_167:
        /* <DEDUP_REMOVED lines=9> */
.L_x_170:
[----:B------:R-:W-:Y:S05]  /*5060*/  BSYNC B1 ;  /* 0x0000000000017941 */ /* 0x000fea0003800000 */
.L_x_169:
        /* <DEDUP_REMOVED lines=12> */
.L_x_172:
[----:B------:R-:W-:Y:S05]  /*5130*/  BSYNC B1 ;  /* 0x0000000000017941 */ /* 0x000fea0003800000 */
.L_x_171:
        /* <DEDUP_REMOVED lines=8> */
.L_x_174:
[----:B------:R-:W-:Y:S05]  /*51c0*/  BSYNC B1 ;  /* 0x0000000000017941 */ /* 0x000fea0003800000 */
.L_x_173:
        /* <DEDUP_REMOVED lines=11> */
.L_x_176:
[----:B------:R-:W-:Y:S05]  /*5280*/  BSYNC B1 ;  /* 0x0000000000017941 */ /* 0x000fea0003800000 */
.L_x_175:
        /* <DEDUP_REMOVED lines=9> */
.L_x_178:
[----:B------:R-:W-:Y:S05]  /*5320*/  BSYNC B1 ;  /* 0x0000000000017941 */ /* 0x000fea0003800000 */
.L_x_177:
        /* <DEDUP_REMOVED lines=12> */
.L_x_180:
[----:B------:R-:W-:Y:S05]  /*53f0*/  BSYNC B1 ;  /* 0x0000000000017941 */ /* 0x000fea0003800000 */
.L_x_179:
        /* <DEDUP_REMOVED lines=8> */
.L_x_182:
[----:B------:R-:W-:Y:S05]  /*5480*/  BSYNC B1 ;  /* 0x0000000000017941 */ /* 0x000fea0003800000 */
.L_x_181:
        /* <DEDUP_REMOVED lines=11> */
.L_x_184:
[----:B------:R-:W-:Y:S05]  /*5540*/  BSYNC B1 ;  /* 0x0000000000017941 */ /* 0x000fea0003800000 */
.L_x_183:
        /* <DEDUP_REMOVED lines=9> */
.L_x_186:
[----:B------:R-:W-:Y:S05]  /*55e0*/  BSYNC B1 ;  /* 0x0000000000017941 */ /* 0x000fea0003800000 */
.L_x_185:
        /* <DEDUP_REMOVED lines=12> */
.L_x_188:
[----:B------:R-:W-:Y:S05]  /*56b0*/  BSYNC B1 ;  /* 0x0000000000017941 */ /* 0x000fea0003800000 */
.L_x_187:
        /* <DEDUP_REMOVED lines=8> */
.L_x_190:
[----:B------:R-:W-:Y:S05]  /*5740*/  BSYNC B1 ;  /* 0x0000000000017941 */ /* 0x000fea0003800000 */
.L_x_189:
        /* <DEDUP_REMOVED lines=11> */
.L_x_192:
[----:B------:R-:W-:Y:S05]  /*5800*/  BSYNC B1 ;  /* 0x0000000000017941 */ /* 0x000fea0003800000 */
.L_x_191:
        /* <DEDUP_REMOVED lines=9> */
.L_x_194:
[----:B------:R-:W-:Y:S05]  /*58a0*/  BSYNC B1 ;  /* 0x0000000000017941 */ /* 0x000fea0003800000 */
.L_x_193:
        /* <DEDUP_REMOVED lines=12> */
.L_x_196:
[----:B------:R-:W-:Y:S05]  /*5970*/  BSYNC B1 ;  /* 0x0000000000017941 */ /* 0x000fea0003800000 */
.L_x_195:
        /* <DEDUP_REMOVED lines=8> */
.L_x_198:
[----:B------:R-:W-:Y:S05]  /*5a00*/  BSYNC B1 ;  /* 0x0000000000017941 */ /* 0x000fea0003800000 */
.L_x_197:
        /* <DEDUP_REMOVED lines=11> */
.L_x_200:
[----:B------:R-:W-:Y:S05]  /*5ac0*/  BSYNC B1 ;  /* 0x0000000000017941 */ /* 0x000fea0003800000 */
.L_x_199:
        /* <DEDUP_REMOVED lines=9> */
.L_x_202:
[----:B------:R-:W-:Y:S05]  /*5b60*/  BSYNC B1 ;  /* 0x0000000000017941 */ /* 0x000fea0003800000 */
.L_x_201:
        /* <DEDUP_REMOVED lines=12> */
.L_x_204:
[----:B------:R-:W-:Y:S05]  /*5c30*/  BSYNC B1 ;  /* 0x0000000000017941 */ /* 0x000fea0003800000 */
.L_x_203:
        /* <DEDUP_REMOVED lines=8> */
.L_x_206:
[----:B------:R-:W-:Y:S05]  /*5cc0*/  BSYNC B1 ;  /* 0x0000000000017941 */ /* 0x000fea0003800000 */
.L_x_205:
        /* <DEDUP_REMOVED lines=11> */
.L_x_208:
[----:B------:R-:W-:Y:S05]  /*5d80*/  BSYNC B1 ;  /* 0x0000000000017941 */ /* 0x000fea0003800000 */
.L_x_207:
        /* <DEDUP_REMOVED lines=9> */
.L_x_210:
[----:B------:R-:W-:Y:S05]  /*5e20*/  BSYNC B1 ;  /* 0x0000000000017941 */ /* 0x000fea0003800000 */
.L_x_209:
[----:B------:R-:W-:Y:S01]  /*5e30*/  @!P2 IMAD R113, R113, R168, R171 ;  /* 0x000000a87171a224 */ /* 0x000fe200078e02ab */
[----:B------:R-:W-:Y:S01]  /*5e40*/  @!P5 IADD3 R20, P3, R124, UR41, RZ ;  /* 0x000000297c14dc10 */ /* 0x000fe2000ff7e0ff */
[----:B--2---:R-:W-:Y:S01]  /*5e50*/  @!P2 IMAD.MOV.U32 R72, RZ, RZ, R124 ;  /* 0x000000ffff48a224 */ /* 0x004fe200078e007c */
[----:B------:R-:W-:Y:S01]  /*5e60*/  BSSY B1, `(.L_x_211) ;  /* 0x000000a000017945 */ /* 0x000fe20003800000 */
[----:B------:R-:W-:-:S05]  /*5e70*/  @!P2 IMAD.MOV.U32 R73, RZ, RZ, R125 ;  /* 0x000000ffff49a224 */ /* 0x000fca00078e007d */
[----:B------:R2:W-:Y:S01]  /*5e80*/  @!P2 STG.E.U8 desc[UR36][R72.64+0x51], R113 ;  /* 0x000051714800a986 */ /* 0x0005e2000c101124 */
[----:B---3--:R-:W-:Y:S02]  /*5e90*/  IADD3 R77, P2, R21, 0x100, RZ ;  /* 0x00000100154d7810 */ /* 0x008fe40007f5e0ff */
[----:B------:R-:W-:Y:S02]  /*5ea0*/  @!P5 IADD3.X R21, R125, UR40, RZ, P3, !PT ;  /* 0x000000287d15dc10 */ /* 0x000fe40009ffe4ff */
[----:B------:R-:W-:Y:S01]  /*5eb0*/  @!P1 IADD3 R74, P3, R124, UR41, RZ ;  /* 0x000000297c4a9c10 */ /* 0x000fe2000ff7e0ff */
[----:B------:R-:W-:-:S12]  /*5ec0*/  @P5 BRA `(.L_x_212) ;  /* 0x00000000000c5947 */ /* 0x000fd80003800000 */
[----:B-1----:R-:W3:Y:S02]  /*5ed0*/  LDG.E.U8 R169, desc[UR36][R120.64+0x50] ;  /* 0x0000502478a97981 */ /* 0x002ee4000c1e1100 */
[----:B---3--:R-:W-:-:S05]  /*5ee0*/  PRMT R171, R169, 0x8880, RZ ;  /* 0x00008880a9ab7816 */ /* 0x008fca00000000ff */
[----:B------:R-:W-:-:S07]  /*5ef0*/  IMAD R171, R171, R170, RZ ;  /* 0x000000aaabab7224 */ /* 0x000fce00078e02ff */
.L_x_212:
[----:B------:R-:W-:Y:S05]  /*5f00*/  BSYNC B1 ;  /* 0x0000000000017941 */ /* 0x000fea0003800000 */
.L_x_211:
[----:B--2---:R-:W-:Y:S01]  /*5f10*/  @!P5 IMAD R73, R114, R168, R171 ;  /* 0x000000a87249d224 */ /* 0x004fe200078e02ab */
[----:B------:R-:W-:Y:S01]  /*5f20*/  BSSY B1, `(.L_x_213) ;  /* 0x0000008000017945 */ /* 0x000fe20003800000 */
[----:B------:R-:W-:Y:S01]  /*5f30*/  IMAD.WIDE.U32 R18, R77, R10, R18 ;  /* 0x0000000a4d127225 */ /* 0x000fe200078e0012 */
[----:B------:R-:W-:Y:S02]  /*5f40*/  @!P1 IADD3.X R75, R125, UR40, RZ, P3, !PT ;  /* 0x000000287d4b9c10 */ /* 0x000fe40009ffe4ff */
[----:B------:R2:W-:Y:S01]  /*5f50*/  @!P5 STG.E.U8 desc[UR36][R20.64+0x50], R73 ;  /* 0x000050491400d986 */ /* 0x0005e2000c101124 */
[----:B------:R-:W-:Y:S05]  /*5f60*/  @P1 BRA `(.L_x_214) ;  /* 0x00000000000c1947 */ /* 0x000fea0003800000 */
[----:B-1----:R-:W3:Y:S02]  /*5f70*/  LDG.E.U8 R169, desc[UR36][R120.64+0x51] ;  /* 0x0000512478a97981 */ /* 0x002ee4000c1e1100 */
[----:B---3--:R-:W-:-:S05]  /*5f80*/  PRMT R171, R169, 0x8880, RZ ;  /* 0x00008880a9ab7816 */ /* 0x008fca00000000ff */
[----:B------:R-:W-:-:S07]  /*5f90*/  IMAD R171, R171, R170, RZ ;  /* 0x000000aaabab7224 */ /* 0x000fce00078e02ff */
.L_x_214:
[----:B------:R-:W-:Y:S05]  /*5fa0*/  BSYNC B1 ;  /* 0x0000000000017941 */ /* 0x000fea0003800000 */
.L_x_213:
[----:B------:R-:W-:Y:S01]  /*5fb0*/  ISETP.LT.OR P5, PT, R0, 0x59, !P4 ;  /* 0x000000590000780c */ /* 0x000fe200067a1670 */
[----:B------:R-:W-:Y:S01]  /*5fc0*/  @!P1 IMAD R115, R115, R168, R171 ;  /* 0x000000a873739224 */ /* 0x000fe200078e02ab */
[----:B------:R-:W-:Y:S01]  /*5fd0*/  BSSY B1, `(.L_x_215) ;  /* 0x000000b000017945 */ /* 0x000fe20003800000 */
[----:B------:R-:W-:Y:S01]  /*5fe0*/  IMAD.X R9, RZ, RZ, R9, P2 ;  /* 0x000000ffff097224 */ /* 0x000fe200010e0609 */
[----:B------:R-:W-:Y:S02]  /*5ff0*/  IADD3 R14, P3, P2, R14, R6, R18 ;  /* 0x000000060e0e7210 */ /* 0x000fe40007a7e012 */
[----:B------:R3:W-:Y:S01]  /*6000*/  @!P1 STG.E.U8 desc[UR36][R74.64+0x51], R115 ;  /* 0x000051734a009986 */ /* 0x0007e2000c101124 */
[C---:B------:R-:W-:Y:S01]  /*6010*/  ISETP.LT.OR P1, PT, R0.reuse, 0x5a, !P4 ;  /* 0x0000005a0000780c */ /* 0x040fe20006721670 */
[----:B------:R-:W-:Y:S01]  /*6020*/  IMAD R8, R9, R10, RZ ;  /* 0x0000000a09087224 */ /* 0x000fe200078e02ff */
[----:B------:R-:W-:-:S04]  /*6030*/  ISETP.LT.OR P4, PT, R0, 0x59, !P0 ;  /* 0x000000590000780c */ /* 0x000fc80004781670 */
[----:B------:R-:W-:Y:S09]  /*6040*/  @P5 BRA `(.L_x_216) ;  /* 0x00000000000c5947 */ /* 0x000ff20003800000 */
[----:B-1----:R-:W4:Y:S02]  /*6050*/  LDG.E.U8 R169, desc[UR36][R122.64+0x58] ;  /* 0x000058247aa97981 */ /* 0x002f24000c1e1100 */
[----:B----4-:R-:W-:-:S05]  /*6060*/  PRMT R171, R169, 0x8880, RZ ;  /* 0x00008880a9ab7816 */ /* 0x010fca00000000ff */
[----:B------:R-:W-:-:S07]  /*6070*/  IMAD R171, R171, R170, RZ ;  /* 0x000000aaabab7224 */ /* 0x000fce00078e02ff */
.L_x_216:
[----:B------:R-:W-:Y:S05]  /*6080*/  BSYNC B1 ;  /* 0x0000000000017941 */ /* 0x000fea0003800000 */
.L_x_215:
[----:B--2---:R-:W-:Y:S01]  /*6090*/  IMAD R73, R77, R11, R8 ;  /* 0x0000000b4d497224 */ /* 0x004fe200078e0208 */
[----:B------:R-:W-:Y:S01]  /*60a0*/  BSSY B1, `(.L_x_217) ;  /* 0x0000009000017945 */ /* 0x000fe20003800000 */
[----:B------:R-:W-:Y:S02]  /*60b0*/  @!P5 IMAD R21, R116, R168, R171 ;  /* 0x000000a87415d224 */ /* 0x000fe400078e02ab */
[----:B------:R-:W-:Y:S02]  /*60c0*/  @!P5 IMAD.MOV.U32 R8, RZ, RZ, R124 ;  /* 0x000000ffff08d224 */ /* 0x000fe400078e007c */
[----:B------:R-:W-:-:S05]  /*60d0*/  @!P5 IMAD.MOV.U32 R9, RZ, RZ, R125 ;  /* 0x000000ffff09d224 */ /* 0x000fca00078e007d */
[----:B------:R2:W-:Y:S01]  /*60e0*/  @!P5 STG.E.U8 desc[UR36][R8.64+0x58], R21 ;  /* 0x000058150800d986 */ /* 0x0005e2000c101124 */
[----:B------:R-:W-:Y:S05]  /*60f0*/  @P1 BRA `(.L_x_218) ;  /* 0x00000000000c1947 */ /* 0x000fea0003800000 */
[----:B-1----:R-:W4:Y:S02]  /*6100*/  LDG.E.U8 R169, desc[UR36][R122.64+0x59] ;  /* 0x000059247aa97981 */ /* 0x002f24000c1e1100 */
[----:B----4-:R-:W-:-:S05]  /*6110*/  PRMT R171, R169, 0x8880, RZ ;  /* 0x00008880a9ab7816 */ /* 0x010fca00000000ff */
[----:B------:R-:W-:-:S07]  /*6120*/  IMAD R171, R171, R170, RZ ;  /* 0x000000aaabab7224 */ /* 0x000fce00078e02ff */
.L_x_218:
[----:B------:R-:W-:Y:S05]  /*6130*/  BSYNC B1 ;  /* 0x0000000000017941 */ /* 0x000fea0003800000 */
.L_x_217:
[----:B------:R-:W-:Y:S01]  /*6140*/  @!P1 IMAD R117, R117, R168, R171 ;  /* 0x000000a875759224 */ /* 0x000fe200078e02ab */
[----:B------:R-:W-:Y:S01]  /*6150*/  @!P4 IADD3 R18, P5, R124, UR41, RZ ;  /* 0x000000297c12cc10 */ /* 0x000fe2000ffbe0ff */
[----:B--2---:R-:W-:Y:S01]  /*6160*/  @!P1 IMAD.MOV.U32 R8, RZ, RZ, R124 ;  /* 0x000000ffff089224 */ /* 0x004fe200078e007c */
[----:B------:R-:W-:Y:S01]  /*6170*/  BSSY B1, `(.L_x_219) ;  /* 0x000000a000017945 */ /* 0x000fe20003800000 */
[----:B------:R-:W-:Y:S01]  /*6180*/  @!P1 IMAD.MOV.U32 R9, RZ, RZ, R125 ;  /* 0x000000ffff099224 */ /* 0x000fe200078e007d */
[----:B------:R-:W-:Y:S01]  /*6190*/  ISETP.LT.OR P0, PT, R0, 0x5a, !P0 ;  /* 0x0000005a0000780c */ /* 0x000fe20004701670 */
[----:B------:R-:W-:Y:S01]  /*61a0*/  IMAD.IADD R20, R73, 0x1, R19 ;  /* 0x0000000149147824 */ /* 0x000fe200078e0213 */
[----:B------:R-:W-:Y:S02]  /*61b0*/  @!P4 IADD3.X R19, R125, UR40, RZ, P5, !PT ;  /* 0x000000287d13cc10 */ /* 0x000fe4000affe4ff */
[----:B------:R2:W-:Y:S01]  /*61c0*/  @!P1 STG.E.U8 desc[UR36][R8.64+0x59], R117 ;  /* 0x0000597508009986 */ /* 0x0005e2000c101124 */
[----:B------:R-:W-:Y:S08]  /*61d0*/  @P4 BRA `(.L_x_220) ;  /* 0x00000000000c4947 */ /* 0x000ff00003800000 */
[----:B-1----:R-:W4:Y:S02]  /*61e0*/  LDG.E.U8 R169, desc[UR36][R120.64+0x58] ;  /* 0x0000582478a97981 */ /* 0x002f24000c1e1100 */
[----:B----4-:R-:W-:-:S05]  /*61f0*/  PRMT R171, R169, 0x8880, RZ ;  /* 0x00008880a9ab7816 */ /* 0x010fca00000000ff */
[----:B------:R-:W-:-:S07]  /*6200*/  IMAD R171, R171, R170, RZ ;  /* 0x000000aaabab7224 */ /* 0x000fce00078e02ff */
.L_x_220:
[----:B------:R-:W-:Y:S05]  /*6210*/  BSYNC B1 ;  /* 0x0000000000017941 */ /* 0x000fea0003800000 */
.L_x_219:
[----:B--2---:R-:W-:Y:S01]  /*6220*/  @!P4 IMAD R9, R118, R168, R171 ;  /* 0x000000a87609c224 */ /* 0x004fe200078e02ab */
[----:B------:R-:W-:Y:S01]  /*6230*/  BSSY B1, `(.L_x_221) ;  /* 0x0000008000017945 */ /* 0x000fe20003800000 */
[----:B------:R-:W-:Y:S01]  /*6240*/  IMAD.WIDE.U32 R10, R77, R10, R12 ;  /* 0x0000000a4d0a7225 */ /* 0x000fe200078e000c */
[----:B------:R-:W-:Y:S02]  /*6250*/  IADD3.X R15, R13, R7, R20, P3, P2 ;  /* 0x000000070d0f7210 */ /* 0x000fe40001fe4414 */
[----:B------:R2:W-:Y:S01]  /*6260*/  @!P4 STG.E.U8 desc[UR36][R18.64+0x58], R9 ;  /* 0x000058091200c986 */ /* 0x0005e2000c101124 */
[----:B------:R-:W-:Y:S05]  /*6270*/  @P0 BRA `(.L_x_222) ;  /* 0x00000000000c0947 */ /* 0x000fea0003800000 */
[----:B-1----:R-:W4:Y:S02]  /*6280*/  LDG.E.U8 R169, desc[UR36][R120.64+0x59] ;  /* 0x0000592478a97981 */ /* 0x002f24000c1e1100 */
[----:B----4-:R-:W-:-:S05]  /*6290*/  PRMT R171, R169, 0x8880, RZ ;  /* 0x00008880a9ab7816 */ /* 0x010fca00000000ff */
[----:B------:R-:W-:-:S07]  /*62a0*/  IMAD R171, R171, R170, RZ ;  /* 0x000000aaabab7224 */ /* 0x000fce00078e02ff */
.L_x_222:
[----:B------:R-:W-:Y:S05]  /*62b0*/  BSYNC B1 ;  /* 0x0000000000017941 */ /* 0x000fea0003800000 */
.L_x_221:
[----:B------:R-:W-:Y:S01]  /*62c0*/  ISETP.GE.AND P2, PT, R3, 0x101, PT ;  /* 0x000001010300780c */ /* 0x000fe20003f46270 */
[----:B------:R-:W-:Y:S01]  /*62d0*/  @!P0 IMAD R119, R119, R168, R171 ;  /* 0x000000a877778224 */ /* 0x000fe200078e02ab */
[----:B------:R-:W-:Y:S01]  /*62e0*/  @!P0 IADD3 R12, P1, R124, UR41, RZ ;  /* 0x000000297c0c8c10 */ /* 0x000fe2000ff3e0ff */
[----:B------:R-:W-:Y:S01]  /*62f0*/  BSSY B1, `(.L_x_223) ;  /* 0x0000010000017945 */ /* 0x000fe20003800000 */
[----:B------:R-:W-:Y:S02]  /*6300*/  ISETP.LT.OR P5, PT, R0, 0x1, !P2 ;  /* 0x000000010000780c */ /* 0x000fe400057a1670 */
[----:B------:R-:W-:Y:S02]  /*6310*/  @!P0 IADD3.X R13, R125, UR40, RZ, P1, !PT ;  /* 0x000000287d0d8c10 */ /* 0x000fe40008ffe4ff */
[----:B------:R-:W-:Y:S02]  /*6320*/  IADD3 R6, P3, R10, R6, RZ ;  /* 0x000000060a067210 */ /* 0x000fe40007f7e0ff */
[----:B------:R-:W-:Y:S01]  /*6330*/  LEA R8, P4, R4, R174, 0x8 ;  /* 0x000000ae04087211 */ /* 0x000fe200078840ff */
[----:B------:R4:W-:Y:S01]  /*6340*/  @!P0 STG.E.U8 desc[UR36][R12.64+0x59], R119 ;  /* 0x000059770c008986 */ /* 0x0009e2000c101124 */
[----:B------:R-:W-:-:S02]  /*6350*/  ISETP.GE.AND P1, PT, R3, 0x109, PT ;  /* 0x000001090300780c */ /* 0x000fc40003f26270 */
[----:B------:R-:W-:Y:S02]  /*6360*/  IADD3.X R7, R7, R11, R73, P3, !PT ;  /* 0x0000000b07077210 */ /* 0x000fe40001ffe449 */
[----:B--2---:R-:W-:Y:S02]  /*6370*/  LEA.HI.X R9, R4, R175, R5, 0x8, P4 ;  /* 0x000000af04097211 */ /* 0x004fe400020f4405 */
[C---:B------:R-:W-:Y:S02]  /*6380*/  ISETP.LT.OR P0, PT, R0.reuse, 0x2, !P2 ;  /* 0x000000020000780c */ /* 0x040fe40005701670 */
[C---:B------:R-:W-:Y:S02]  /*6390*/  ISETP.LT.OR P3, PT, R0.reuse, 0x1, !P1 ;  /* 0x000000010000780c */ /* 0x040fe40004f61670 */
[----:B------:R-:W-:Y:S01]  /*63a0*/  ISETP.LT.OR P4, PT, R0, 0x2, !P1 ;  /* 0x000000020000780c */ /* 0x000fe20004f81670 */
[----:B----4-:R-:W-:-:S12]  /*63b0*/  @P5 BRA `(.L_x_224) ;  /* 0x00000000000c5947 */ /* 0x010fd80003800000 */
[----:B-1----:R-:W2:Y:S02]  /*63c0*/  LDG.E.U8 R169, desc[UR36][R6.64] ;  /* 0x0000002406a97981 */ /* 0x002ea4000c1e1100 */
[----:B--2---:R-:W-:-:S05]  /*63d0*/  PRMT R171, R169, 0x8880, RZ ;  /* 0x00008880a9ab7816 */ /* 0x004fca00000000ff */
[----:B------:R-:W-:-:S07]  /*63e0*/  IMAD R171, R171, R170, RZ ;  /* 0x000000aaabab7224 */ /* 0x000fce00078e02ff */
.L_x_224:
[----:B------:R-:W-:Y:S05]  /*63f0*/  BSYNC B1 ;  /* 0x0000000000017941 */ /* 0x000fea0003800000 */
.L_x_223:
[----:B------:R-:W-:Y:S01]  /*6400*/  @!P5 IMAD R3, R24, R168, R171 ;  /* 0x000000a81803d224 */ /* 0x000fe200078e02ab */
[----:B------:R-:W-:Y:S04]  /*6410*/  BSSY B1, `(.L_x_225) ;  /* 0x0000006000017945 */ /* 0x000fe80003800000 */
[----:B------:R2:W-:Y:S01]  /*6420*/  @!P5 STG.E.U8 desc[UR36][R8.64], R3 ;  /* 0x000000030800d986 */ /* 0x0005e2000c101124 */
[----:B------:R-:W-:Y:S05]  /*6430*/  @P0 BRA `(.L_x_226) ;  /* 0x00000000000c0947 */ /* 0x000fea0003800000 */
[----:B-1----:R-:W4:Y:S02]  /*6440*/  LDG.E.U8 R169, desc[UR36][R6.64+0x1] ;  /* 0x0000012406a97981 */ /* 0x002f24000c1e1100 */
[----:B----4-:R-:W-:-:S05]  /*6450*/  PRMT R171, R169, 0x8880, RZ ;  /* 0x00008880a9ab7816 */ /* 0x010fca00000000ff */
[----:B------:R-:W-:-:S07]  /*6460*/  IMAD R171, R171, R170, RZ ;  /* 0x000000aaabab7224 */ /* 0x000fce00078e02ff */
.L_x_226:
[----:B------:R-:W-:Y:S05]  /*6470*/  BSYNC B1 ;  /* 0x0000000000017941 */ /* 0x000fea0003800000 */
.L_x_225:
[----:B------:R-:W-:Y:S01]  /*6480*/  @!P0 IMAD R25, R25, R168, R171 ;  /* 0x000000a819198224 */ /* 0x000fe200078e02ab */
[----:B------:R-:W-:Y:S01]  /*6490*/  @!P3 IADD3 R4, P5, R8, UR41, RZ ;  /* 0x000000290804bc10 */ /* 0x000fe2000ffbe0ff */
[----:B------:R-:W-:Y:S03]  /*64a0*/  BSSY B1, `(.L_x_227) ;  /* 0x0000007000017945 */ /* 0x000fe60003800000 */
[----:B------:R4:W-:Y:S01]  /*64b0*/  @!P0 STG.E.U8 desc[UR36][R8.64+0x1], R25 ;  /* 0x0000011908008986 */ /* 0x0009e2000c101124 */
[----:B------:R-:W-:Y:S01]  /*64c0*/  @!P3 IADD3.X R5, R9, UR40, RZ, P5, !PT ;  /* 0x000000280905bc10 */ /* 0x000fe2000affe4ff */
[----:B------:R-:W-:Y:S07]  /*64d0*/  @P3 BRA `(.L_x_228) ;  /* 0x00000000000c3947 */ /* 0x000fee0003800000 */
[----:B-1----:R-:W5:Y:S02]  /*64e0*/  LDG.E.U8 R169, desc[UR36][R14.64] ;  /* 0x000000240ea97981 */ /* 0x002f64000c1e1100 */
[----:B-----5:R-:W-:-:S05]  /*64f0*/  PRMT R171, R169, 0x8880, RZ ;  /* 0x00008880a9ab7816 */ /* 0x020fca00000000ff */
[----:B------:R-:W-:-:S07]  /*6500*/  IMAD R171, R171, R170, RZ ;  /* 0x000000aaabab7224 */ /* 0x000fce00078e02ff */
.L_x_228:
[----:B------:R-:W-:Y:S05]  /*6510*/  BSYNC B1 ;  /* 0x0000000000017941 */ /* 0x000fea0003800000 */
.L_x_227:
        /* <DEDUP_REMOVED lines=8> */
[----:B-1----:R-:W5:Y:S02]  /*65a0*/  LDG.E.U8 R169, desc[UR36][R14.64+0x1] ;  /* 0x000001240ea97981 */ /* 0x002f64000c1e1100 */
[----:B-----5:R-:W-:-:S05]  /*65b0*/  PRMT R171, R169, 0x8880, RZ ;  /* 0x00008880a9ab7816 */ /* 0x020fca00000000ff */
[----:B------:R-:W-:-:S07]  /*65c0*/  IMAD R171, R171, R170, RZ ;  /* 0x000000aaabab7224 */ /* 0x000fce00078e02ff */
.L_x_230:
[----:B------:R-:W-:Y:S05]  /*65d0*/  BSYNC B1 ;  /* 0x0000000000017941 */ /* 0x000fea0003800000 */
.L_x_229:
[----:B------:R-:W-:Y:S01]  /*65e0*/  @!P4 IMAD R27, R27, R168, R171 ;  /* 0x000000a81b1bc224 */ /* 0x000fe200078e02ab */
[----:B------:R-:W-:Y:S04]  /*65f0*/  BSSY B1, `(.L_x_231) ;  /* 0x0000006000017945 */ /* 0x000fe80003800000 */
[----:B------:R0:W-:Y:S01]  /*6600*/  @!P4 STG.E.U8 desc[UR36][R10.64+0x1], R27 ;  /* 0x0000011b0a00c986 */ /* 0x0001e2000c101124 */
[----:B------:R-:W-:Y:S05]  /*6610*/  @P5 BRA `(.L_x_232) ;  /* 0x00000000000c5947 */ /* 0x000fea0003800000 */
[----:B-1----:R-:W5:Y:S02]  /*6620*/  LDG.E.U8 R169, desc[UR36][R6.64+0x8] ;  /* 0x0000082406a97981 */ /* 0x002f64000c1e1100 */
[----:B-----5:R-:W-:-:S05]  /*6630*/  PRMT R171, R169, 0x8880, RZ ;  /* 0x00008880a9ab7816 */ /* 0x020fca00000000ff */
[----:B------:R-:W-:-:S07]  /*6640*/  IMAD R171, R171, R170, RZ ;  /* 0x000000aaabab7224 */ /* 0x000fce00078e02ff */
.L_x_232:
[----:B------:R-:W-:Y:S05]  /*6650*/  BSYNC B1 ;  /* 0x0000000000017941 */ /* 0x000fea0003800000 */
.L_x_231:
[----:B------:R-:W-:Y:S01]  /*6660*/  ISETP.LT.OR P3, PT, R0, 0xa, !P2 ;  /* 0x0000000a0000780c */ /* 0x000fe20005761670 */
[----:B--2---:R-:W-:Y:S01]  /*6670*/  @!P5 IMAD R3, R28, R168, R171 ;  /* 0x000000a81c03d224 */ /* 0x004fe200078e02ab */
[----:B------:R-:W-:Y:S01]  /*6680*/  BSSY B1, `(.L_x_233) ;  /* 0x000000a000017945 */ /* 0x000fe20003800000 */
[----:B------:R-:W-:Y:S01]  /*6690*/  @!P5 IMAD.MOV.U32 R4, RZ, RZ, R8 ;  /* 0x000000ffff04d224 */ /* 0x000fe200078e0008 */
[----:B------:R-:W-:Y:S01]  /*66a0*/  ISETP.LT.OR P4, PT, R0, 0xa, !P1 ;  /* 0x0000000a0000780c */ /* 0x000fe20004f81670 */
[----:B------:R-:W-:-:S05]  /*66b0*/  @!P5 IMAD.MOV.U32 R5, RZ, RZ, R9 ;  /* 0x000000ffff05d224 */ /* 0x000fca00078e0009 */
[----:B------:R2:W-:Y:S01]  /*66c0*/  @!P5 STG.E.U8 desc[UR36][R4.64+0x8], R3 ;  /* 0x000008030400d986 */ /* 0x0005e2000c101124 */
[----:B0-----:R-:W-:Y:S02]  /*66d0*/  @!P0 IADD3 R10, P5, R8, UR41, RZ ;  /* 0x00000029080a8c10 */ /* 0x001fe4000ffbe0ff */
[----:B------:R-:W-:Y:S11]  /*66e0*/  @P3 BRA `(.L_x_234) ;  /* 0x00000000000c3947 */ /* 0x000ff60003800000 */
[----:B-1----:R-:W5:Y:S02]  /*66f0*/  LDG.E.U8 R169, desc[UR36][R6.64+0x9] ;  /* 0x0000092406a97981 */ /* 0x002f64000c1e1100 */
[----:B-----5:R-:W-:-:S05]  /*6700*/  PRMT R171, R169, 0x8880, RZ ;  /* 0x00008880a9ab7816 */ /* 0x020fca00000000ff */
[----:B------:R-:W-:-:S07]  /*6710*/  IMAD R171, R171, R170, RZ ;  /* 0x000000aaabab7224 */ /* 0x000fce00078e02ff */
.L_x_234:
[----:B------:R-:W-:Y:S05]  /*6720*/  BSYNC B1 ;  /* 0x0000000000017941 */ /* 0x000fea0003800000 */
.L_x_233:
[----:B------:R-:W-:Y:S01]  /*6730*/  @!P3 IMAD R29, R29, R168, R171 ;  /* 0x000000a81d1db224 */ /* 0x000fe200078e02ab */
[----:B------:R-:W-:Y:S01]  /*6740*/  BSSY B1, `(.L_x_235) ;  /* 0x0000009000017945 */ /* 0x000fe20003800000 */
[----:B--2---:R-:W-:Y:S01]  /*6750*/  @!P3 IMAD.MOV.U32 R4, RZ, RZ, R8 ;  /* 0x000000ffff04b224 */ /* 0x004fe200078e0008 */
[----:B------:R-:W-:Y:S01]  /*6760*/  @!P0 IADD3.X R11, R9, UR40, RZ, P5, !PT ;  /* 0x00000028090b8c10 */ /* 0x000fe2000affe4ff */
[----:B------:R-:W-:-:S05]  /*6770*/  @!P3 IMAD.MOV.U32 R5, RZ, RZ, R9 ;  /* 0x000000ffff05b224 */ /* 0x000fca00078e0009 */
[----:B------:R0:W-:Y:S01]  /*6780*/  @!P3 STG.E.U8 desc[UR36][R4.64+0x9], R29 ;  /* 0x0000091d0400b986 */ /* 0x0001e2000c101124 */
[----:B------:R-:W-:Y:S05]  /*6790*/  @P0 BRA `(.L_x_236) ;  /* 0x00000000000c0947 */ /* 0x000fea0003800000 */
[----:B-1----:R-:W2:Y:S02]  /*67a0*/  LDG.E.U8 R169, desc[UR36][R14.64+0x8] ;  /* 0x000008240ea97981 */ /* 0x002ea4000c1e1100 */
[----:B--2---:R-:W-:-:S05]  /*67b0*/  PRMT R171, R169, 0x8880, RZ ;  /* 0x00008880a9ab7816 */ /* 0x004fca00000000ff */
[----:B------:R-:W-:-:S07]  /*67c0*/  IMAD R171, R171, R170, RZ ;  /* 0x000000aaabab7224 */ /* 0x000fce00078e02ff */
.L_x_236:
[----:B------:R-:W-:Y:S05]  /*67d0*/  BSYNC B1 ;  /* 0x0000000000017941 */ /* 0x000fea0003800000 */
.L_x_235:
[----:B------:R-:W-:Y:S01]  /*67e0*/  @!P0 IMAD R3, R30, R168, R171 ;  /* 0x000000a81e038224 */ /* 0x000fe200078e02ab */
[----:B------:R-:W-:Y:S01]  /*67f0*/  BSSY B1, `(.L_x_237) ;  /* 0x000000a000017945 */ /* 0x000fe20003800000 */
[C---:B------:R-:W-:Y:S02]  /*6800*/  ISETP.LT.OR P5, PT, R0.reuse, 0x11, !P2 ;  /* 0x000000110000780c */ /* 0x040fe400057a1670 */
[----:B------:R-:W-:Y:S01]  /*6810*/  ISETP.LT.OR P3, PT, R0, 0x11, !P1 ;  /* 0x000000110000780c */ /* 0x000fe20004f61670 */
[----:B------:R2:W-:Y:S01]  /*6820*/  @!P0 STG.E.U8 desc[UR36][R10.64+0x8], R3 ;  /* 0x000008030a008986 */ /* 0x0005e2000c101124 */
[----:B0-----:R-:W-:-:S04]  /*6830*/  @!P4 IADD3 R4, P0, R8, UR41, RZ ;  /* 0x000000290804cc10 */ /* 0x001fc8000ff1e0ff */
[----:B------:R-:W-:Y:S01]  /*6840*/  @!P4 IADD3.X R5, R9, UR40, RZ, P0, !PT ;  /* 0x000000280905cc10 */ /* 0x000fe200087fe4ff */
[----:B------:R-:W-:Y:S08]  /*6850*/  @P4 BRA `(.L_x_238) ;  /* 0x00000000000c4947 */ /* 0x000ff00003800000 */
[----:B-1----:R-:W5:Y:S02]  /*6860*/  LDG.E.U8 R169, desc[UR36][R14.64+0x9] ;  /* 0x000009240ea97981 */ /* 0x002f64000c1e1100 */
[----:B-----5:R-:W-:-:S05]  /*6870*/  PRMT R171, R169, 0x8880, RZ ;  /* 0x00008880a9ab7816 */ /* 0x020fca00000000ff */
[----:B------:R-:W-:-:S07]  /*6880*/  IMAD R171, R171, R170, RZ ;  /* 0x000000aaabab7224 */ /* 0x000fce00078e02ff */
.L_x_238:
[----:B------:R-:W-:Y:S05]  /*6890*/  BSYNC B1 ;  /* 0x0000000000017941 */ /* 0x000fea0003800000 */
.L_x_237:
[----:B------:R-:W-:Y:S01]  /*68a0*/  @!P4 IMAD R31, R31, R168, R171 ;  /* 0x000000a81f1fc224 */ /* 0x000fe200078e02ab */
[----:B------:R-:W-:Y:S04]  /*68b0*/  BSSY B1, `(.L_x_239) ;  /* 0x0000006000017945 */ /* 0x000fe80003800000 */
[----:B------:R0:W-:Y:S01]  /*68c0*/  @!P4 STG.E.U8 desc[UR36][R4.64+0x9], R31 ;  /* 0x0000091f0400c986 */ /* 0x0001e2000c101124 */
[----:B------:R-:W-:Y:S05]  /*68d0*/  @P5 BRA `(.L_x_240) ;  /* 0x00000000000c5947 */ /* 0x000fea0003800000 */
[----:B-1----:R-:W5:Y:S02]  /*68e0*/  LDG.E.U8 R169, desc[UR36][R6.64+0x10] ;  /* 0x0000102406a97981 */ /* 0x002f64000c1e1100 */
[----:B-----5:R-:W-:-:S05]  /*68f0*/  PRMT R171, R169, 0x8880, RZ ;  /* 0x00008880a9ab7816 */ /* 0x020fca00000000ff */
[----:B------:R-:W-:-:S07]  /*6900*/  IMAD R171, R171, R170, RZ ;  /* 0x000000aaabab7224 */ /* 0x000fce00078e02ff */
.L_x_240:
[----:B------:R-:W-:Y:S05]  /*6910*/  BSYNC B1 ;  /* 0x0000000000017941 */ /* 0x000fea0003800000 */
.L_x_239:
[----:B------:R-:W-:Y:S01]  /*6920*/  ISETP.LT.OR P0, PT, R0, 0x12, !P2 ;  /* 0x000000120000780c */ /* 0x000fe20005701670 */
[----:B--2---:R-:W-:Y:S01]  /*6930*/  @!P5 IMAD R3, R32, R168, R171 ;  /* 0x000000a82003d224 */ /* 0x004fe200078e02ab */
[----:B------:R-:W-:Y:S01]  /*6940*/  BSSY B1, `(.L_x_241) ;  /* 0x000000a000017945 */ /* 0x000fe20003800000 */
[----:B0-----:R-:W-:Y:S01]  /*6950*/  @!P5 IMAD.MOV.U32 R4, RZ, RZ, R8 ;  /* 0x000000ffff04d224 */ /* 0x001fe200078e0008 */
[----:B------:R-:W-:Y:S01]  /*6960*/  ISETP.LT.OR P4, PT, R0, 0x12, !P1 ;  /* 0x000000120000780c */ /* 0x000fe20004f81670 */
[----:B------:R-:W-:-:S05]  /*6970*/  @!P5 IMAD.MOV.U32 R5, RZ, RZ, R9 ;  /* 0x000000ffff05d224 */ /* 0x000fca00078e0009 */
[----:B------:R0:W-:Y:S01]  /*6980*/  @!P5 STG.E.U8 desc[UR36][R4.64+0x10], R3 ;  /* 0x000010030400d986 */ /* 0x0001e2000c101124 */
[----:B------:R-:W-:Y:S02]  /*6990*/  @!P3 IADD3 R10, P5, R8, UR41, RZ ;  /* 0x00000029080abc10 */ /* 0x000fe4000ffbe0ff */
[----:B------:R-:W-:Y:S11]  /*69a0*/  @P0 BRA `(.L_x_242) ;  /* 0x00000000000c0947 */ /* 0x000ff60003800000 */
[----:B-1----:R-:W2:Y:S02]  /*69b0*/  LDG.E.U8 R169, desc[UR36][R6.64+0x11] ;  /* 0x0000112406a97981 */ /* 0x002ea4000c1e1100 */
[----:B--2---:R-:W-:-:S05]  /*69c0*/  PRMT R171, R169, 0x8880, RZ ;  /* 0x00008880a9ab7816 */ /* 0x004fca00000000ff */
[----:B------:R-:W-:-:S07]  /*69d0*/  IMAD R171, R171, R170, RZ ;  /* 0x000000aaabab7224 */ /* 0x000fce00078e02ff */
.L_x_242:
[----:B------:R-:W-:Y:S05]  /*69e0*/  BSYNC B1 ;  /* 0x0000000000017941 */ /* 0x000fea0003800000 */
.L_x_241:
[----:B------:R-:W-:Y:S01]  /*69f0*/  @!P0 IMAD R33, R33, R168, R171 ;  /* 0x000000a821218224 */ /* 0x000fe200078e02ab */
[----:B------:R-:W-:Y:S01]  /*6a00*/  BSSY B1, `(.L_x_243) ;  /* 0x0000009000017945 */ /* 0x000fe20003800000 */
[----:B0-----:R-:W-:Y:S01]  /*6a10*/  @!P0 IMAD.MOV.U32 R4, RZ, RZ, R8 ;  /* 0x000000ffff048224 */ /* 0x001fe200078e0008 */
[----:B------:R-:W-:Y:S01]  /*6a20*/  @!P3 IADD3.X R11, R9, UR40, RZ, P5, !PT ;  /* 0x00000028090bbc10 */ /* 0x000fe2000affe4ff */
[----:B------:R-:W-:-:S05]  /*6a30*/  @!P0 IMAD.MOV.U32 R5, RZ, RZ, R9 ;  /* 0x000000ffff058224 */ /* 0x000fca00078e0009 */
[----:B------:R0:W-:Y:S01]  /*6a40*/  @!P0 STG.E.U8 desc[UR36][R4.64+0x11], R33 ;  /* 0x0000112104008986 */ /* 0x0001e2000c101124 */
[----:B------:R-:W-:Y:S05]  /*6a50*/  @P3 BRA `(.L_x_244) ;  /* 0x00000000000c3947 */ /* 0x000fea0003800000 */
[----:B-1----:R-:W2:Y:S02]  /*6a60*/  LDG.E.U8 R169, desc[UR36][R14.64+0x10] ;  /* 0x000010240ea97981 */ /* 0x002ea4000c1e1100 */
[----:B--2---:R-:W-:-:S05]  /*6a70*/  PRMT R171, R169, 0x8880, RZ ;  /* 0x00008880a9ab7816 */ /* 0x004fca00000000ff */
[----:B------:R-:W-:-:S07]  /*6a80*/  IMAD R171, R171, R170, RZ ;  /* 0x000000aaabab7224 */ /* 0x000fce00078e02ff */
.L_x_244:
[----:B------:R-:W-:Y:S05]  /*6a90*/  BSYNC B1 ;  /* 0x0000000000017941 */ /* 0x000fea0003800000 */
.L_x_243:
        /* <DEDUP_REMOVED lines=11> */
.L_x_246:
[----:B------:R-:W-:Y:S05]  /*6b50*/  BSYNC B1 ;  /* 0x0000000000017941 */ /* 0x000fea0003800000 */
.L_x_245:
[----:B------:R-:W-:Y:S01]  /*6b60*/  @!P4 IMAD R35, R35, R168, R171 ;  /* 0x000000a82323c224 */ /* 0x000fe200078e02ab */
[----:B------:R-:W-:Y:S04]  /*6b70*/  BSSY B1, `(.L_x_247) ;  /* 0x0000006000017945 */ /* 0x000fe80003800000 */
[----:B------:R0:W-:Y:S01]  /*6b80*/  @!P4 STG.E.U8 desc[UR36][R4.64+0x11], R35 ;  /* 0x000011230400c986 */ /* 0x0001e2000c101124 */
[----:B------:R-:W-:Y:S05]  /*6b90*/  @P5 BRA `(.L_x_248) ;  /* 0x00000000000c5947 */ /* 0x000fea0003800000 */
[----:B-1----:R-:W5:Y:S02]  /*6ba0*/  LDG.E.U8 R169, desc[UR36][R6.64+0x18] ;  /* 0x0000182406a97981 */ /* 0x002f64000c1e1100 */
[----:B-----5:R-:W-:-:S05]  /*6bb0*/  PRMT R171, R169, 0x8880, RZ ;  /* 0x00008880a9ab7816 */ /* 0x020fca00000000ff */
[----:B------:R-:W-:-:S07]  /*6bc0*/  IMAD R171, R171, R170, RZ ;  /* 0x000000aaabab7224 */ /* 0x000fce00078e02ff */
.L_x_248:
[----:B------:R-:W-:Y:S05]  /*6bd0*/  BSYNC B1 ;  /* 0x0000000000017941 */ /* 0x000fea0003800000 */
.L_x_247:
        /* <DEDUP_REMOVED lines=12> */
.L_x_250:
[----:B------:R-:W-:Y:S05]  /*6ca0*/  BSYNC B1 ;  /* 0x0000000000017941 */ /* 0x000fea0003800000 */
.L_x_249:
        /* <DEDUP_REMOVED lines=10> */
.L_x_252:
[----:B------:R-:W-:Y:S05]  /*6d50*/  BSYNC B1 ;  /* 0x0000000000017941 */ /* 0x000fea0003800000 */
.L_x_251:
        /* <DEDUP_REMOVED lines=11> */
.L_x_254:
[----:B------:R-:W-:Y:S05]  /*6e10*/  BSYNC B1 ;  /* 0x0000000000017941 */ /* 0x000fea0003800000 */
.L_x_253:
[----:B------:R-:W-:Y:S01]  /*6e20*/  @!P4 IMAD R39, R39, R168, R171 ;  /* 0x000000a82727c224 */ /* 0x000fe200078e02ab */
[----:B------:R-:W-:Y:S04]  /*6e30*/  BSSY B1, `(.L_x_255) ;  /* 0x0000006000017945 */ /* 0x000fe80003800000 */
[----:B------:R0:W-:Y:S01]  /*6e40*/  @!P4 STG.E.U8 desc[UR36][R4.64+0x19], R39 ;  /* 0x000019270400c986 */ /* 0x0001e2000c101124 */
[----:B------:R-:W-:Y:S05]  /*6e50*/  @P5 BRA `(.L_x_256) ;  /* 0x00000000000c5947 */ /* 0x000fea0003800000 */
[----:B-1----:R-:W5:Y:S02]  /*6e60*/  LDG.E.U8 R169, desc[UR36][R6.64+0x20] ;  /* 0x0000202406a97981 */ /* 0x002f64000c1e1100 */
[----:B-----5:R-:W-:-:S05]  /*6e70*/  PRMT R171, R169, 0x8880, RZ ;  /* 0x00008880a9ab7816 */ /* 0x020fca00000000ff */
[----:B------:R-:W-:-:S07]  /*6e80*/  IMAD R171, R171, R170, RZ ;  /* 0x000000aaabab7224 */ /* 0x000fce00078e02ff */
.L_x_256:
[----:B------:R-:W-:Y:S05]  /*6e90*/  BSYNC B1 ;  /* 0x0000000000017941 */ /* 0x000fea0003800000 */
.L_x_255:
        /* <DEDUP_REMOVED lines=12> */
.L_x_258:
[----:B------:R-:W-:Y:S05]  /*6f60*/  BSYNC B1 ;  /* 0x0000000000017941 */ /* 0x000fea0003800000 */
.L_x_257:
        /* <DEDUP_REMOVED lines=10> */
.L_x_260:
[----:B------:R-:W-:Y:S05]  /*7010*/  BSYNC B1 ;  /* 0x0000000000017941 */ /* 0x000fea0003800000 */
.L_x_259:
        /* <DEDUP_REMOVED lines=11> */
.L_x_262:
[----:B------:R-:W-:Y:S05]  /*70d0*/  BSYNC B1 ;  /* 0x0000000000017941 */ /* 0x000fea0003800000 */
.L_x_261:
[----:B------:R-:W-:Y:S01]  /*70e0*/  @!P4 IMAD R43, R43, R168, R171 ;  /* 0x000000a82b2bc224 */ /* 0x000fe200078e02ab */
[----:B------:R-:W-:Y:S04]  /*70f0*/  BSSY B1, `(.L_x_263) ;  /* 0x0000006000017945 */ /* 0x000fe80003800000 */
[----:B------:R0:W-:Y:S01]  /*7100*/  @!P4 STG.E.U8 desc[UR36][R4.64+0x21], R43 ;  /* 0x0000212b0400c986 */ /* 0x0001e2000c101124 */
[----:B------:R-:W-:Y:S05]  /*7110*/  @P5 BRA `(.L_x_264) ;  /* 0x00000000000c5947 */ /* 0x000fea0003800000 */
[----:B-1----:R-:W5:Y:S02]  /*7120*/  LDG.E.U8 R169, desc[UR36][R6.64+0x28] ;  /* 0x0000282406a97981 */ /* 0x002f64000c1e1100 */
[----:B-----5:R-:W-:-:S05]  /*7130*/  PRMT R171, R169, 0x8880, RZ ;  /* 0x00008880a9ab7816 */ /* 0x020fca00000000ff */
[----:B------:R-:W-:-:S07]  /*7140*/  IMAD R171, R171, R170, RZ ;  /* 0x000000aaabab7224 */ /* 0x000fce00078e02ff */
.L_x_264:
[----:B------:R-:W-:Y:S05]  /*7150*/  BSYNC B1 ;  /* 0x0000000000017941 */ /* 0x000fea0003800000 */
.L_x_263:
        /* <DEDUP_REMOVED lines=12> */
.L_x_266:
[----:B------:R-:W-:Y:S05]  /*7220*/  BSYNC B1 ;  /* 0x0000000000017941 */ /* 0x000fea0003800000 */
.L_x_265:
        /* <DEDUP_REMOVED lines=10> */
.L_x_268:
[----:B------:R-:W-:Y:S05]  /*72d0*/  BSYNC B1 ;  /* 0x0000000000017941 */ /* 0x000fea0003800000 */
.L_x_267:
        /* <DEDUP_REMOVED lines=11> */
.L_x_270:
[----:B------:R-:W-:Y:S05]  /*7390*/  BSYNC B1 ;  /* 0x0000000000017941 */ /* 0x000fea0003800000 */
.L_x_269:
[----:B------:R-:W-:Y:S01]  /*73a0*/  @!P4 IMAD R47, R47, R168, R171 ;  /* 0x000000a82f2fc224 */ /* 0x000fe200078e02ab */
[----:B------:R-:W-:Y:S04]  /*73b0*/  BSSY B1, `(.L_x_271) ;  /* 0x0000006000017945 */ /* 0x000fe80003800000 */
[----:B------:R0:W-:Y:S01]  /*73c0*/  @!P4 STG.E.U8 desc[UR36][R4.64+0x29], R47 ;  /* 0x0000292f0400c986 */ /* 0x0001e2000c101124 */
[----:B------:R-:W-:Y:S05]  /*73d0*/  @P5 BRA `(.L_x_272) ;  /* 0x00000000000c5947 */ /* 0x000fea0003800000 */
[----:B-1----:R-:W5:Y:S02]  /*73e0*/  LDG.E.U8 R169, desc[UR36][R6.64+0x30] ;  /* 0x0000302406a97981 */ /* 0x002f64000c1e1100 */
[----:B-----5:R-:W-:-:S05]  /*73f0*/  PRMT R171, R169, 0x8880, RZ ;  /* 0x00008880a9ab7816 */ /* 0x020fca00000000ff */
[----:B------:R-:W-:-:S07]  /*7400*/  IMAD R171, R171, R170, RZ ;  /* 0x000000aaabab7224 */ /* 0x000fce00078e02ff */
.L_x_272:
[----:B------:R-:W-:Y:S05]  /*7410*/  BSYNC B1 ;  /* 0x0000000000017941 */ /* 0x000fea0003800000 */
.L_x_271:
        /* <DEDUP_REMOVED lines=12> */
.L_x_274:
[----:B------:R-:W-:Y:S05]  /*74e0*/  BSYNC B1 ;  /* 0x0000000000017941 */ /* 0x000fea0003800000 */
.L_x_273:
        /* <DEDUP_REMOVED lines=10> */
.L_x_276:
[----:B------:R-:W-:Y:S05]  /*7590*/  BSYNC B1 ;  /* 0x0000000000017941 */ /* 0x000fea0003800000 */
.L_x_275:
        /* <DEDUP_REMOVED lines=11> */
.L_x_278:
[----:B------:R-:W-:Y:S05]  /*7650*/  BSYNC B1 ;  /* 0x0000000000017941 */ /* 0x000fea0003800000 */
.L_x_277:
[----:B------:R-:W-:Y:S01]  /*7660*/  @!P4 IMAD R51, R51, R168, R171 ;  /* 0x000000a83333c224 */ /* 0x000fe200078e02ab */
[----:B------:R-:W-:Y:S04]  /*7670*/  BSSY B1, `(.L_x_279) ;  /* 0x0000006000017945 */ /* 0x000fe80003800000 */
[----:B------:R0:W-:Y:S01]  /*7680*/  @!P4 STG.E.U8 desc[UR36][R4.64+0x31], R51 ;  /* 0x000031330400c986 */ /* 0x0001e2000c101124 */
[----:B------:R-:W-:Y:S05]  /*7690*/  @P5 BRA `(.L_x_280) ;  /* 0x00000000000c5947 */ /* 0x000fea0003800000 */
[----:B-1----:R-:W5:Y:S02]  /*76a0*/  LDG.E.U8 R169, desc[UR36][R6.64+0x38] ;  /* 0x0000382406a97981 */ /* 0x002f64000c1e1100 */
[----:B-----5:R-:W-:-:S05]  /*76b0*/  PRMT R171, R169, 0x8880, RZ ;  /* 0x00008880a9ab7816 */ /* 0x020fca00000000ff */
[----:B------:R-:W-:-:S07]  /*76c0*/  IMAD R171, R171, R170, RZ ;  /* 0x000000aaabab7224 */ /* 0x000fce00078e02ff */
.L_x_280:
[----:B------:R-:W-:Y:S05]  /*76d0*/  BSYNC B1 ;  /* 0x0000000000017941 */ /* 0x000fea0003800000 */
.L_x_279:
        /* <DEDUP_REMOVED lines=12> */
.L_x_282:
[----:B------:R-:W-:Y:S05]  /*77a0*/  BSYNC B1 ;  /* 0x0000000000017941 */ /* 0x000fea0003800000 */
.L_x_281:
        /* <DEDUP_REMOVED lines=10> */
.L_x_284:
[----:B------:R-:W-:Y:S05]  /*7850*/  BSYNC B1 ;  /* 0x0000000000017941 */ /* 0x000fea0003800000 */
.L_x_283:
        /* <DEDUP_REMOVED lines=11> */
.L_x_286:
[----:B------:R-:W-:Y:S05]  /*7910*/  BSYNC B1 ;  /* 0x0000000000017941 */ /* 0x000fea0003800000 */
.L_x_285:
[----:B------:R-:W-:Y:S01]  /*7920*/  @!P4 IMAD R55, R55, R168, R171 ;  /* 0x000000a83737c224 */ /* 0x000fe200078e02ab */
[----:B------:R-:W-:Y:S04]  /*7930*/  BSSY B1, `(.L_x_287) ;  /* 0x0000006000017945 */ /* 0x000fe80003800000 */
[----:B------:R0:W-:Y:S01]  /*7940*/  @!P4 STG.E.U8 desc[UR36][R4.64+0x39], R55 ;  /* 0x000039370400c986 */ /* 0x0001e2000c101124 */
[----:B------:R-:W-:Y:S05]  /*7950*/  @P5 BRA `(.L_x_288) ;  /* 0x00000000000c5947 */ /* 0x000fea0003800000 */
[----:B-1----:R-:W5:Y:S02]  /*7960*/  LDG.E.U8 R169, desc[UR36][R6.64+0x40] ;  /* 0x0000402406a97981 */ /* 0x002f64000c1e1100 */
[----:B-----5:R-:W-:-:S05]  /*7970*/  PRMT R171, R169, 0x8880, RZ ;  /* 0x00008880a9ab7816 */ /* 0x020fca00000000ff */
[----:B------:R-:W-:-:S07]  /*7980*/  IMAD R171, R171, R170, RZ ;  /* 0x000000aaabab7224 */ /* 0x000fce00078e02ff */
.L_x_288:
[----:B------:R-:W-:Y:S05]  /*7990*/  BSYNC B1 ;  /* 0x0000000000017941 */ /* 0x000fea0003800000 */
.L_x_287:
        /* <DEDUP_REMOVED lines=12> */
.L_x_290:
[----:B------:R-:W-:Y:S05]  /*7a60*/  BSYNC B1 ;  /* 0x0000000000017941 */ /* 0x000fea0003800000 */
.L_x_289:
        /* <DEDUP_REMOVED lines=10> */
.L_x_292:
[----:B------:R-:W-:Y:S05]  /*7b10*/  BSYNC B1 ;  /* 0x0000000000017941 */ /* 0x000fea0003800000 */
.L_x_291:
        /* <DEDUP_REMOVED lines=11> */
.L_x_294:
[----:B------:R-:W-:Y:S05]  /*7bd0*/  BSYNC B1 ;  /* 0x0000000000017941 */ /* 0x000fea0003800000 */
.L_x_293:
[----:B------:R-:W-:Y:S01]  /*7be0*/  @!P0 IMAD R59, R59, R168, R171 ;  /* 0x000000a83b3b8224 */ /* 0x000fe200078e02ab */
[----:B------:R-:W-:Y:S04]  /*7bf0*/  BSSY B1, `(.L_x_295) ;  /* 0x0000006000017945 */ /* 0x000fe80003800000 */
[----:B------:R0:W-:Y:S01]  /*7c00*/  @!P0 STG.E.U8 desc[UR36][R4.64+0x41], R59 ;  /* 0x0000413b04008986 */ /* 0x0001e2000c101124 */
[----:B------:R-:W-:Y:S05]  /*7c10*/  @P4 BRA `(.L_x_296) ;  /* 0x00000000000c4947 */ /* 0x000fea0003800000 */
[----:B-1----:R-:W5:Y:S02]  /*7c20*/  LDG.E.U8 R169, desc[UR36][R6.64+0x48] ;  /* 0x0000482406a97981 */ /* 0x002f64000c1e1100 */
[----:B-----5:R-:W-:-:S05]  /*7c30*/  PRMT R171, R169, 0x8880, RZ ;  /* 0x00008880a9ab7816 */ /* 0x020fca00000000ff */
[----:B------:R-:W-:-:S07]  /*7c40*/  IMAD R171, R171, R170, RZ ;  /* 0x000000aaabab7224 */ /* 0x000fce00078e02ff */
.L_x_296:
[----:B------:R-:W-:Y:S05]  /*7c50*/  BSYNC B1 ;  /* 0x0000000000017941 */ /* 0x000fea0003800000 */
.L_x_295:
        /* <DEDUP_REMOVED lines=12> */
.L_x_298:
[----:B------:R-:W-:Y:S05]  /*7d20*/  BSYNC B1 ;  /* 0x0000000000017941 */ /* 0x000fea0003800000 */
.L_x_297:
        /* <DEDUP_REMOVED lines=10> */
.L_x_300:
[----:B------:R-:W-:Y:S05]  /*7dd0*/  BSYNC B1 ;  /* 0x0000000000017941 */ /* 0x000fea0003800000 */
.L_x_299:
[----:B------:R-:W-:Y:S01]  /*7de0*/  @!P5 IMAD R3, R62, R168, R171 ;  /* 0x000000a83e03d224 */ /* 0x000fe200078e02ab */
[----:B0-----:R-:W-:Y:S01]  /*7df0*/  @!P3 IADD3 R4, P0, R8, UR41, RZ ;  /* 0x000000290804bc10 */ /* 0x001fe2000ff1e0ff */
[----:B------:R-:W-:Y:S01]  /*7e00*/  BSSY B1, `(.L_x_301) ;  /* 0x000000a000017945 */ /* 0x000fe20003800000 */
[C---:B------:R-:W-:Y:S02]  /*7e10*/  ISETP.LT.OR P4, PT, R0.reuse, 0x51, !P2 ;  /* 0x000000510000780c */ /* 0x040fe40005781670 */
[----:B------:R0:W-:Y:S01]  /*7e20*/  @!P5 STG.E.U8 desc[UR36][R10.64+0x48], R3 ;  /* 0x000048030a00d986 */ /* 0x0001e2000c101124 */
[----:B------:R-:W-:Y:S02]  /*7e30*/  @!P3 IADD3.X R5, R9, UR40, RZ, P0, !PT ;  /* 0x000000280905bc10 */ /* 0x000fe400087fe4ff */
[C---:B------:R-:W-:Y:S02]  /*7e40*/  ISETP.LT.OR P5, PT, R0.reuse, 0x52, !P2 ;  /* 0x000000520000780c */ /* 0x040fe400057a1670 */
[----:B------:R-:W-:Y:S01]  /*7e50*/  ISETP.LT.OR P0, PT, R0, 0x51, !P1 ;  /* 0x000000510000780c */ /* 0x000fe20004f01670 */
[----:B------:R-:W-:-:S12]  /*7e60*/  @P3 BRA `(.L_x_302) ;  /* 0x00000000000c3947 */ /* 0x000fd80003800000 */
[----:B-1----:R-:W2:Y:S02]  /*7e70*/  LDG.E.U8 R169, desc[UR36][R14.64+0x49] ;  /* 0x000049240ea97981 */ /* 0x002ea4000c1e1100 */
[----:B--2---:R-:W-:-:S05]  /*7e80*/  PRMT R171, R169, 0x8880, RZ ;  /* 0x00008880a9ab7816 */ /* 0x004fca00000000ff */
[----:B------:R-:W-:-:S07]  /*7e90*/  IMAD R171, R171, R170, RZ ;  /* 0x000000aaabab7224 */ /* 0x000fce00078e02ff */
.L_x_302:
[----:B------:R-:W-:Y:S05]  /*7ea0*/  BSYNC B1 ;  /* 0x0000000000017941 */ /* 0x000fea0003800000 */
.L_x_301:
[----:B------:R-:W-:Y:S01]  /*7eb0*/  @!P3 IMAD R63, R63, R168, R171 ;  /* 0x000000a83f3fb224 */ /* 0x000fe200078e02ab */
[----:B------:R-:W-:Y:S04]  /*7ec0*/  BSSY B1, `(.L_x_303) ;  /* 0x0000006000017945 */ /* 0x000fe80003800000 */
[----:B------:R2:W-:Y:S01]  /*7ed0*/  @!P3 STG.E.U8 desc[UR36][R4.64+0x49], R63 ;  /* 0x0000493f0400b986 */ /* 0x0005e2000c101124 */
[----:B------:R-:W-:Y:S05]  /*7ee0*/  @P4 BRA `(.L_x_304) ;  /* 0x00000000000c4947 */ /* 0x000fea0003800000 */
[----:B-1----:R-:W5:Y:S02]  /*7ef0*/  LDG.E.U8 R169, desc[UR36][R6.64+0x50] ;  /* 0x0000502406a97981 */ /* 0x002f64000c1e1100 */
[----:B-----5:R-:W-:-:S05]  /*7f00*/  PRMT R171, R169, 0x8880, RZ ;  /* 0x00008880a9ab7816 */ /* 0x020fca00000000ff */
[----:B------:R-:W-:-:S07]  /*7f10*/  IMAD R171, R171, R170, RZ ;  /* 0x000000aaabab7224 */ /* 0x000fce00078e02ff */
.L_x_304:
[----:B------:R-:W-:Y:S05]  /*7f20*/  BSYNC B1 ;  /* 0x0000000000017941 */ /* 0x000fea0003800000 */
.L_x_303:
[----:B0-----:R-:W-:Y:S01]  /*7f30*/  @!P4 IMAD R3, R64, R168, R171 ;  /* 0x000000a84003c224 */ /* 0x001fe200078e02ab */
[----:B------:R-:W-:Y:S01]  /*7f40*/  BSSY B1, `(.L_x_305) ;  /* 0x0000008000017945 */ /* 0x000fe20003800000 */
[----:B--2---:R-:W-:Y:S02]  /*7f50*/  @!P4 IMAD.MOV.U32 R4, RZ, RZ, R8 ;  /* 0x000000ffff04c224 */ /* 0x004fe400078e0008 */
[----:B------:R-:W-:-:S05]  /*7f60*/  @!P4 IMAD.MOV.U32 R5, RZ, RZ, R9 ;  /* 0x000000ffff05c224 */ /* 0x000fca00078e0009 */
[----:B------:R0:W-:Y:S01]  /*7f70*/  @!P4 STG.E.U8 desc[UR36][R4.64+0x50], R3 ;  /* 0x000050030400c986 */ /* 0x0001e2000c101124 */
[----:B------:R-:W-:Y:S05]  /*7f80*/  @P5 BRA `(.L_x_306) ;  /* 0x00000000000c5947 */ /* 0x000fea0003800000 */
[----:B-1----:R-:W2:Y:S02]  /*7f90*/  LDG.E.U8 R169, desc[UR36][R6.64+0x51] ;  /* 0x0000512406a97981 */ /* 0x002ea4000c1e1100 */
[----:B--2---:R-:W-:-:S05]  /*7fa0*/  PRMT R171, R169, 0x8880, RZ ;  /* 0x00008880a9ab7816 */ /* 0x004fca00000000ff */
[----:B------:R-:W-:-:S07]  /*7fb0*/  IMAD R171, R171, R170, RZ ;  /* 0x000000aaabab7224 */ /* 0x000fce00078e02ff */
.L_x_306:
[----:B------:R-:W-:Y:S05]  /*7fc0*/  BSYNC B1 ;  /* 0x0000000000017941 */ /* 0x000fea0003800000 */
.L_x_305:
[----:B------:R-:W-:Y:S01]  /*7fd0*/  @!P5 IMAD R65, R65, R168, R171 ;  /* 0x000000a84141d224 */ /* 0x000fe200078e02ab */
[----:B------:R-:W-:Y:S01]  /*7fe0*/  BSSY B1, `(.L_x_307) ;  /* 0x000000c000017945 */ /* 0x000fe20003800000 */
[----:B0-----:R-:W-:Y:S01]  /*7ff0*/  @!P5 IMAD.MOV.U32 R4, RZ, RZ, R8 ;  /* 0x000000ffff04d224 */ /* 0x001fe200078e0008 */
[C---:B------:R-:W-:Y:S01]  /*8000*/  ISETP.LT.OR P4, PT, R0.reuse, 0x52, !P1 ;  /* 0x000000520000780c */ /* 0x040fe20004f81670 */
[----:B------:R-:W-:Y:S01]  /*8010*/  @!P5 IMAD.MOV.U32 R5, RZ, RZ, R9 ;  /* 0x000000ffff05d224 */ /* 0x000fe200078e0009 */
[----:B------:R-:W-:-:S04]  /*8020*/  ISETP.LT.OR P3, PT, R0, 0x59, !P1 ;  /* 0x000000590000780c */ /* 0x000fc80004f61670 */
[----:B------:R0:W-:Y:S01]  /*8030*/  @!P5 STG.E.U8 desc[UR36][R4.64+0x51], R65 ;  /* 0x000051410400d986 */ /* 0x0001e2000c101124 */
[----:B------:R-:W-:-:S04]  /*8040*/  @!P0 IADD3 R10, P5, R8, UR41, RZ ;  /* 0x00000029080a8c10 */ /* 0x000fc8000ffbe0ff */
[----:B------:R-:W-:Y:S01]  /*8050*/  @!P0 IADD3.X R11, R9, UR40, RZ, P5, !PT ;  /* 0x00000028090b8c10 */ /* 0x000fe2000affe4ff */
[----:B------:R-:W-:Y:S08]  /*8060*/  @P0 BRA `(.L_x_308) ;  /* 0x00000000000c0947 */ /* 0x000ff00003800000 */
[----:B-1----:R-:W2:Y:S02]  /*8070*/  LDG.E.U8 R169, desc[UR36][R14.64+0x50] ;  /* 0x000050240ea97981 */ /* 0x002ea4000c1e1100 */
[----:B--2---:R-:W-:-:S05]  /*8080*/  PRMT R171, R169, 0x8880, RZ ;  /* 0x00008880a9ab7816 */ /* 0x004fca00000000ff */
[----:B------:R-:W-:-:S07]  /*8090*/  IMAD R171, R171, R170, RZ ;  /* 0x000000aaabab7224 */ /* 0x000fce00078e02ff */
.L_x_308:
[----:B------:R-:W-:Y:S05]  /*80a0*/  BSYNC B1 ;  /* 0x0000000000017941 */ /* 0x000fea0003800000 */
.L_x_307:
[----:B------:R-:W-:Y:S01]  /*80b0*/  @!P0 IMAD R3, R66, R168, R171 ;  /* 0x000000a842038224 */ /* 0x000fe200078e02ab */
[----:B0-----:R-:W-:Y:S01]  /*80c0*/  @!P4 IADD3 R4, P5, R8, UR41, RZ ;  /* 0x000000290804cc10 */ /* 0x001fe2000ffbe0ff */
[----:B------:R-:W-:Y:S03]  /*80d0*/  BSSY B1, `(.L_x_309) ;  /* 0x000000a000017945 */ /* 0x000fe60003800000 */
[----:B------:R0:W-:Y:S01]  /*80e0*/  @!P0 STG.E.U8 desc[UR36][R10.64+0x50], R3 ;  /* 0x000050030a008986 */ /* 0x0001e2000c101124 */
[C---:B------:R-:W-:Y:S02]  /*80f0*/  ISETP.LT.OR P0, PT, R0.reuse, 0x59, !P2 ;  /* 0x000000590000780c */ /* 0x040fe40005701670 */
[----:B------:R-:W-:Y:S02]  /*8100*/  @!P4 IADD3.X R5, R9, UR40, RZ, P5, !PT ;  /* 0x000000280905cc10 */ /* 0x000fe4000affe4ff */
[----:B------:R-:W-:-:S02]  /*8110*/  ISETP.LT.OR P2, PT, R0, 0x5a, !P2 ;  /* 0x0000005a0000780c */ /* 0x000fc40005741670 */
[----:B------:R-:W-:Y:S01]  /*8120*/  @!P3 IADD3 R12, P5, R8, UR41, RZ ;  /* 0x00000029080cbc10 */ /* 0x000fe2000ffbe0ff */
[----:B------:R-:W-:-:S12]  /*8130*/  @P4 BRA `(.L_x_310) ;  /* 0x00000000000c4947 */ /* 0x000fd80003800000 */
[----:B-1----:R-:W2:Y:S02]  /*8140*/  LDG.E.U8 R169, desc[UR36][R14.64+0x51] ;  /* 0x000051240ea97981 */ /* 0x002ea4000c1e1100 */
[----:B--2---:R-:W-:-:S05]  /*8150*/  PRMT R171, R169, 0x8880, RZ ;  /* 0x00008880a9ab7816 */ /* 0x004fca00000000ff */
[----:B------:R-:W-:-:S07]  /*8160*/  IMAD R171, R171, R170, RZ ;  /* 0x000000aaabab7224 */ /* 0x000fce00078e02ff */
.L_x_310:
[----:B------:R-:W-:Y:S05]  /*8170*/  BSYNC B1 ;  /* 0x0000000000017941 */ /* 0x000fea0003800000 */
.L_x_309:
[----:B------:R-:W-:Y:S01]  /*8180*/  @!P4 IMAD R67, R67, R168, R171 ;  /* 0x000000a84343c224 */ /* 0x000fe200078e02ab */
[----:B------:R-:W-:Y:S04]  /*8190*/  BSSY B1, `(.L_x_311) ;  /* 0x0000006000017945 */ /* 0x000fe80003800000 */
[----:B------:R2:W-:Y:S01]  /*81a0*/  @!P4 STG.E.U8 desc[UR36][R4.64+0x51], R67 ;  /* 0x000051430400c986 */ /* 0x0005e2000c101124 */
[----:B------:R-:W-:Y:S05]  /*81b0*/  @P0 BRA `(.L_x_312) ;  /* 0x00000000000c0947 */ /* 0x000fea0003800000 */
[----:B-1----:R-:W5:Y:S02]  /*81c0*/  LDG.E.U8 R169, desc[UR36][R6.64+0x58] ;  /* 0x0000582406a97981 */ /* 0x002f64000c1e1100 */
[----:B-----5:R-:W-:-:S05]  /*81d0*/  PRMT R171, R169, 0x8880, RZ ;  /* 0x00008880a9ab7816 */ /* 0x020fca00000000ff */
[----:B------:R-:W-:-:S07]  /*81e0*/  IMAD R171, R171, R170, RZ ;  /* 0x000000aaabab7224 */ /* 0x000fce00078e02ff */
.L_x_312:
[----:B------:R-:W-:Y:S05]  /*81f0*/  BSYNC B1 ;  /* 0x0000000000017941 */ /* 0x000fea0003800000 */
.L_x_311:
        /* <DEDUP_REMOVED lines=9> */
.L_x_314:
[----:B------:R-:W-:Y:S05]  /*8290*/  BSYNC B1 ;  /* 0x0000000000017941 */ /* 0x000fea0003800000 */
.L_x_313:
        /* <DEDUP_REMOVED lines=10> */
.L_x_316:
[----:B------:R-:W-:Y:S05]  /*8340*/  BSYNC B1 ;  /* 0x0000000000017941 */ /* 0x000fea0003800000 */
.L_x_315:
[----:B------:R-:W-:Y:S01]  /*8350*/  @!P3 IMAD R3, R70, R168, R171 ;  /* 0x000000a84603b224 */ /* 0x000fe200078e02ab */
[----:B------:R-:W-:Y:S01]  /*8360*/  ISETP.LT.OR P1, PT, R0, 0x5a, !P1 ;  /* 0x0000005a0000780c */ /* 0x000fe20004f21670 */
[----:B------:R-:W-:Y:S03]  /*8370*/  BSSY B1, `(.L_x_317) ;  /* 0x0000006000017945 */ /* 0x000fe60003800000 */
[----:B------:R2:W-:Y:S09]  /*8380*/  @!P3 STG.E.U8 desc[UR36][R12.64+0x58], R3 ;  /* 0x000058030c00b986 */ /* 0x0005f2000c101124 */
[----:B------:R-:W-:Y:S05]  /*8390*/  @P1 BRA `(.L_x_318) ;  /* 0x00000000000c1947 */ /* 0x000fea0003800000 */
[----:B-1----:R-:W5:Y:S02]  /*83a0*/  LDG.E.U8 R169, desc[UR36][R14.64+0x59] ;  /* 0x000059240ea97981 */ /* 0x002f64000c1e1100 */
[----:B-----5:R-:W-:-:S05]  /*83b0*/  PRMT R171, R169, 0x8880, RZ ;  /* 0x00008880a9ab7816 */ /* 0x020fca00000000ff */
[----:B------:R-:W-:-:S07]  /*83c0*/  IMAD R171, R171, R170, RZ ;  /* 0x000000aaabab7224 */ /* 0x000fce00078e02ff */
.L_x_318:
[----:B------:R-:W-:Y:S05]  /*83d0*/  BSYNC B1 ;  /* 0x0000000000017941 */ /* 0x000fea0003800000 */
.L_x_317:
[----:B------:R-:W-:Y:S01]  /*83e0*/  IMAD R71, R71, R168, R171 ;  /* 0x000000a847477224 */ /* 0x000fe200078e02ab */
[----:B------:R-:W-:Y:S06]  /*83f0*/  @P1 BRA `(.L_x_319) ;  /* 0x0000002400f01947 */ /* 0x000fec0003800000 */
[----:B0-----:R-:W-:-:S04]  /*8400*/  IADD3 R4, P0, R8, UR41, RZ ;  /* 0x0000002908047c10 */ /* 0x001fc8000ff1e0ff */
[----:B------:R-:W-:-:S05]  /*8410*/  IADD3.X R5, R9, UR40, RZ, P0, !PT ;  /* 0x0000002809057c10 */ /* 0x000fca00087fe4ff */
[----:B------:R0:W-:Y:S01]  /*8420*/  STG.E.U8 desc[UR36][R4.64+0x59], R71 ;  /* 0x0000594704007986 */ /* 0x0001e2000c101124 */
[----:B------:R-:W-:Y:S05]  /*8430*/  BRA `(.L_x_319) ;  /* 0x0000002400e07947 */ /* 0x000fea0003800000 */
.L_x_30:
[C---:B------:R-:W-:Y:S01]  /*8440*/  ISETP.GE.AND P1, PT, R3.reuse, 0x1, PT ;  /* 0x000000010300780c */ /* 0x040fe20003f26270 */
[----:B------:R-:W-:Y:S01]  /*8450*/  ULDC.64 UR4, c[0x0][0x5c0] ;  /* 0x0001700000047ab9 */ /* 0x000fe20000000a00 */
[----:B------:R-:W-:Y:S02]  /*8460*/  ISETP.GE.AND P2, PT, R3, 0x9, PT ;  /* 0x000000090300780c */ /* 0x000fe40003f46270 */
[C---:B------:R-:W-:Y:S02]  /*8470*/  ISETP.LT.OR P5, PT, R0.reuse, 0x1, !P1 ;  /* 0x000000010000780c */ /* 0x040fe40004fa1670 */
[C---:B------:R-:W-:Y:S02]  /*8480*/  ISETP.LT.OR P0, PT, R0.reuse, 0x2, !P1 ;  /* 0x000000020000780c */ /* 0x040fe40004f01670 */
[----:B------:R-:W-:Y:S02]  /*8490*/  ISETP.LT.OR P4, PT, R0, 0x1, !P2 ;  /* 0x000000010000780c */ /* 0x000fe40005781670 */
[----:B------:R-:W-:-:S04]  /*84a0*/  IADD3 R6, P3, R174, UR4, RZ ;  /* 0x00000004ae067c10 */ /* 0x000fc8000ff7e0ff */
[----:B------:R-:W-:Y:S02]  /*84b0*/  IADD3.X R7, R178, UR5, RZ, P3, !PT ;  /* 0x00000005b2077c10 */ /* 0x000fe40009ffe4ff */
[----:B------:R-:W-:Y:S01]  /*84c0*/  ISETP.LT.OR P3, PT, R0, 0x2, !P2 ;  /* 0x000000020000780c */ /* 0x000fe20005761670 */
[-C--:B------:R-:W-:Y:S02]  /*84d0*/  @!P5 IMAD R13, R120, R168.reuse, RZ ;  /* 0x000000a8780dd224 */ /* 0x080fe400078e02ff */
[-C--:B------:R-:W-:Y:S02]  /*84e0*/  @!P0 IMAD R121, R121, R168.reuse, RZ ;  /* 0x000000a879798224 */ /* 0x080fe400078e02ff */
[----:B------:R-:W-:Y:S01]  /*84f0*/  @!P4 IMAD R15, R122, R168, RZ ;  /* 0x000000a87a0fc224 */ /* 0x000fe200078e02ff */
[----:B------:R-:W-:Y:S01]  /*8500*/  @!P5 STG.E.U8 desc[UR36][R6.64], R13 ;  /* 0x0000000d0600d986 */ /* 0x000fe2000c101124 */
[----:B------:R-:W-:-:S03]  /*8510*/  @!P4 IADD3 R8, P5, R6, UR41, RZ ;  /* 0x000000290608cc10 */ /* 0x000fc6000ffbe0ff */
[----:B------:R-:W-:Y:S01]  /*8520*/  @!P0 STG.E.U8 desc[UR36][R6.64+0x1], R121 ;  /* 0x0000017906008986 */ /* 0x000fe2000c101124 */
[----:B------:R-:W-:Y:S02]  /*8530*/  @!P4 IADD3.X R9, R7, UR40, RZ, P5, !PT ;  /* 0x000000280709cc10 */ /* 0x000fe4000affe4ff */
[----:B------:R-:W-:Y:S01]  /*8540*/  ISETP.LT.OR P0, PT, R0, 0x9, !P1 ;  /* 0x000000090000780c */ /* 0x000fe20004f01670 */
[----:B------:R-:W-:Y:S01]  /*8550*/  @!P3 IMAD R123, R123, R168, RZ ;  /* 0x000000a87b7bb224 */ /* 0x000fe200078e02ff */
[----:B------:R-:W-:Y:S01]  /*8560*/  @!P3 IADD3 R10, P5, R6, UR41, RZ ;  /* 0x00000029060abc10 */ /* 0x000fe2000ffbe0ff */
[----:B------:R0:W-:Y:S01]  /*8570*/  @!P4 STG.E.U8 desc[UR36][R8.64], R15 ;  /* 0x0000000f0800c986 */ /* 0x0001e2000c101124 */
[C---:B------:R-:W-:Y:S02]  /*8580*/  ISETP.LT.OR P4, PT, R0.reuse, 0xa, !P1 ;  /* 0x0000000a0000780c */ /* 0x040fe40004f81670 */
[----:B------:R-:W-:Y:S02]  /*8590*/  @!P3 IADD3.X R11, R7, UR40, RZ, P5, !PT ;  /* 0x00000028070bbc10 */ /* 0x000fe4000affe4ff */
[----:B------:R-:W-:-:S03]  /*85a0*/  ISETP.LT.OR P5, PT, R0, 0x9, !P2 ;  /* 0x000000090000780c */ /* 0x000fc600057a1670 */
[----:B------:R-:W-:Y:S01]  /*85b0*/  @!P3 STG.E.U8 desc[UR36][R10.64+0x1], R123 ;  /* 0x0000017b0a00b986 */ /* 0x000fe2000c101124 */
[----:B------:R-:W-:Y:S01]  /*85c0*/  ISETP.LT.OR P3, PT, R0, 0xa, !P2 ;  /* 0x0000000a0000780c */ /* 0x000fe20005761670 */
[----:B------:R-:W-:-:S04]  /*85d0*/  @!P0 IMAD R19, R124, R168, RZ ;  /* 0x000000a87c138224 */ /* 0x000fc800078e02ff */
[-C--:B------:R-:W-:Y:S01]  /*85e0*/  @!P4 IMAD R125, R125, R168.reuse, RZ ;  /* 0x000000a87d7dc224 */ /* 0x080fe200078e02ff */
[----:B------:R3:W-:Y:S03]  /*85f0*/  @!P0 STG.E.U8 desc[UR36][R6.64+0x8], R19 ;  /* 0x0000081306008986 */ /* 0x0007e6000c101124 */
[----:B------:R-:W-:Y:S01]  /*8600*/  @!P5 IADD3 R12, P0, R6, UR41, RZ ;  /* 0x00000029060cdc10 */ /* 0x000fe2000ff1e0ff */
[-C--:B0-----:R-:W-:Y:S01]  /*8610*/  @!P5 IMAD R15, R126, R168.reuse, RZ ;  /* 0x000000a87e0fd224 */ /* 0x081fe200078e02ff */
[----:B------:R-:W-:Y:S02]  /*8620*/  @!P4 STG.E.U8 desc[UR36][R6.64+0x9], R125 ;  /* 0x0000097d0600c986 */ /* 0x000fe4000c101124 */
[----:B------:R-:W-:Y:S01]  /*8630*/  @!P5 IADD3.X R13, R7, UR40, RZ, P0, !PT ;  /* 0x00000028070ddc10 */ /* 0x000fe200087fe4ff */
[----:B------:R-:W-:Y:S01]  /*8640*/  @!P3 IMAD R127, R127, R168, RZ ;  /* 0x000000a87f7fb224 */ /* 0x000fe200078e02ff */
[----:B------:R-:W-:-:S02]  /*8650*/  ISETP.LT.OR P0, PT, R0, 0x11, !P1 ;  /* 0x000000110000780c */ /* 0x000fc40004f01670 */
[----:B------:R-:W-:Y:S01]  /*8660*/  @!P3 IADD3 R8, P4, R6, UR41, RZ ;  /* 0x000000290608bc10 */ /* 0x000fe2000ff9e0ff */
[----:B------:R0:W-:Y:S01]  /*8670*/  @!P5 STG.E.U8 desc[UR36][R12.64+0x8], R15 ;  /* 0x0000080f0c00d986 */ /* 0x0001e2000c101124 */
[C---:B------:R-:W-:Y:S02]  /*8680*/  ISETP.LT.OR P5, PT, R0.reuse, 0x12, !P1 ;  /* 0x000000120000780c */ /* 0x040fe40004fa1670 */
[----:B------:R-:W-:Y:S02]  /*8690*/  @!P3 IADD3.X R9, R7, UR40, RZ, P4, !PT ;  /* 0x000000280709bc10 */ /* 0x000fe4000a7fe4ff */
[----:B------:R-:W-:-:S03]  /*86a0*/  ISETP.LT.OR P4, PT, R0, 0x11, !P2 ;  /* 0x000000110000780c */ /* 0x000fc60005781670 */
[----:B------:R4:W-:Y:S01]  /*86b0*/  @!P3 STG.E.U8 desc[UR36][R8.64+0x9], R127 ;  /* 0x0000097f0800b986 */ /* 0x0009e2000c101124 */
[----:B------:R-:W-:Y:S01]  /*86c0*/  ISETP.LT.OR P3, PT, R0, 0x12, !P2 ;  /* 0x000000120000780c */ /* 0x000fe20005761670 */
[----:B---3--:R-:W-:-:S04]  /*86d0*/  @!P0 IMAD R19, R128, R168, RZ ;  /* 0x000000a880138224 */ /* 0x008fc800078e02ff */
        /* <DEDUP_REMOVED lines=8> */
[----:B----4-:R-:W-:Y:S01]  /*8760*/  @!P3 IADD3 R8, P5, R6, UR41, RZ ;  /* 0x000000290608bc10 */ /* 0x010fe2000ffbe0ff */
        /* <DEDUP_REMOVED lines=107> */
[----:B------:R-:W-:Y:S01]  /*8e20*/  @!P4 STG.E.U8 desc[UR36][R6.64+0x49], R157 ;  /* 0x0000499d0600c986 */ /* 0x000fe2000c101124 */
[----:B------:R-:W-:Y:S01]  /*8e30*/  ISETP.LT.OR P4, PT, R0, 0x51, !P1 ;  /* 0x000000510000780c */ /* 0x000fe20004f81670 */
[----:B------:R-:W-:Y:S01]  /*8e40*/  @!P3 IMAD R159, R159, R168, RZ ;  /* 0x000000a89f9fb224 */ /* 0x000fe200078e02ff */
[----:B------:R-:W-:Y:S02]  /*8e50*/  @!P5 IADD3.X R13, R7, UR40, RZ, P0, !PT ;  /* 0x00000028070ddc10 */ /* 0x000fe400087fe4ff */
[----:B----4-:R-:W-:-:S03]  /*8e60*/  @!P3 IADD3 R8, P0, R6, UR41, RZ ;  /* 0x000000290608bc10 */ /* 0x010fc6000ff1e0ff */
[----:B------:R0:W-:Y:S01]  /*8e70*/  @!P5 STG.E.U8 desc[UR36][R12.64+0x48], R11 ;  /* 0x0000480b0c00d986 */ /* 0x0001e2000c101124 */
[C---:B------:R-:W-:Y:S02]  /*8e80*/  ISETP.LT.OR P5, PT, R0.reuse, 0x52, !P1 ;  /* 0x000000520000780c */ /* 0x040fe40004fa1670 */
[----:B------:R-:W-:Y:S02]  /*8e90*/  @!P3 IADD3.X R9, R7, UR40, RZ, P0, !PT ;  /* 0x000000280709bc10 */ /* 0x000fe400087fe4ff */
[----:B------:R-:W-:Y:S01]  /*8ea0*/  ISETP.LT.OR P0, PT, R0, 0x51, !P2 ;  /* 0x000000510000780c */ /* 0x000fe20005701670 */
[-C--:B------:R-:W-:Y:S02]  /*8eb0*/  @!P4 IMAD R15, R160, R168.reuse, RZ ;  /* 0x000000a8a00fc224 */ /* 0x080fe400078e02ff */
[----:B------:R4:W-:Y:S04]  /*8ec0*/  @!P3 STG.E.U8 desc[UR36][R8.64+0x49], R159 ;  /* 0x0000499f0800b986 */ /* 0x0009e8000c101124 */
[----:B------:R5:W-:Y:S01]  /*8ed0*/  @!P4 STG.E.U8 desc[UR36][R6.64+0x50], R15 ;  /* 0x0000500f0600c986 */ /* 0x000be2000c101124 */
[----:B------:R-:W-:Y:S01]  /*8ee0*/  ISETP.LT.OR P4, PT, R0, 0x52, !P2 ;  /* 0x000000520000780c */ /* 0x000fe20005781670 */
[----:B------:R-:W-:-:S04]  /*8ef0*/  @!P5 IMAD R161, R161, R168, RZ ;  /* 0x000000a8a1a1d224 */ /* 0x000fc800078e02ff */
[----:B------:R-:W-:Y:S01]  /*8f00*/  @!P0 IADD3 R10, P3, R6, UR41, RZ ;  /* 0x00000029060a8c10 */ /* 0x000fe2000ff7e0ff */
[----:B------:R-:W-:Y:S01]  /*8f10*/  @!P5 STG.E.U8 desc[UR36][R6.64+0x51], R161 ;  /* 0x000051a10600d986 */ /* 0x000fe2000c101124 */
[----:B------:R-:W-:Y:S01]  /*8f20*/  ISETP.LT.OR P5, PT, R0, 0x59, !P1 ;  /* 0x000000590000780c */ /* 0x000fe20004fa1670 */
[-C--:B---3--:R-:W-:Y:S01]  /*8f30*/  @!P0 IMAD R19, R162, R168.reuse, RZ ;  /* 0x000000a8a2138224 */ /* 0x088fe200078e02ff */
[----:B0-----:R-:W-:Y:S02]  /*8f40*/  @!P0 IADD3.X R11, R7, UR40, RZ, P3, !PT ;  /* 0x00000028070b8c10 */ /* 0x001fe40009ffe4ff */
[C---:B------:R-:W-:Y:S02]  /*8f50*/  ISETP.LT.OR P3, PT, R0.reuse, 0x59, !P2 ;  /* 0x000000590000780c */ /* 0x040fe40005761670 */
[C---:B------:R-:W-:Y:S01]  /*8f60*/  ISETP.LT.OR P2, PT, R0.reuse, 0x5a, !P2 ;  /* 0x0000005a0000780c */ /* 0x040fe20005741670 */
[----:B------:R-:W-:Y:S01]  /*8f70*/  @!P0 STG.E.U8 desc[UR36][R10.64+0x50], R19 ;  /* 0x000050130a008986 */ /* 0x000fe2000c101124 */
[----:B------:R-:W-:Y:S01]  /*8f80*/  ISETP.LT.OR P1, PT, R0, 0x5a, !P1 ;  /* 0x0000005a0000780c */ /* 0x000fe20004f21670 */
[----:B------:R-:W-:Y:S01]  /*8f90*/  @!P4 IMAD R163, R163, R168, RZ ;  /* 0x000000a8a3a3c224 */ /* 0x000fe200078e02ff */
[----:B----4-:R-:W-:-:S03]  /*8fa0*/  @!P4 IADD3 R8, P0, R6, UR41, RZ ;  /* 0x000000290608cc10 */ /* 0x010fc6000ff1e0ff */
[-C--:B------:R-:W-:Y:S01]  /*8fb0*/  @!P5 IMAD R21, R164, R168.reuse, RZ ;  /* 0x000000a8a415d224 */ /* 0x080fe200078e02ff */
[----:B------:R-:W-:Y:S02]  /*8fc0*/  @!P4 IADD3.X R9, R7, UR40, RZ, P0, !PT ;  /* 0x000000280709cc10 */ /* 0x000fe400087fe4ff */
[----:B------:R-:W-:Y:S01]  /*8fd0*/  ISETP.GE.AND P0, PT, R3, 0x81, PT ;  /* 0x000000810300780c */ /* 0x000fe20003f06270 */
[-C--:B------:R-:W-:Y:S02]  /*8fe0*/  @!P3 IMAD R121, R166, R168.reuse, RZ ;  /* 0x000000a8a679b224 */ /* 0x080fe400078e02ff */
[----:B------:R0:W-:Y:S01]  /*8ff0*/  @!P4 STG.E.U8 desc[UR36][R8.64+0x51], R163 ;  /* 0x000051a30800c986 */ /* 0x0001e2000c101124 */
[C---:B------:R-:W-:Y:S01]  /*9000*/  @!P3 IADD3 R12, P4, R6.reuse, UR41, RZ ;  /* 0x00000029060cbc10 */ /* 0x040fe2000ff9e0ff */
[-C--:B------:R-:W-:Y:S02]  /*9010*/  @!P1 IMAD R165, R165, R168.reuse, RZ ;  /* 0x000000a8a5a59224 */ /* 0x080fe400078e02ff */
[----:B------:R3:W-:Y:S01]  /*9020*/  @!P5 STG.E.U8 desc[UR36][R6.64+0x58], R21 ;  /* 0x000058150600d986 */ /* 0x0007e2000c101124 */
[----:B------:R-:W-:Y:S01]  /*9030*/  @!P2 IADD3 R14, P5, R6, UR41, RZ ;  /* 0x00000029060eac10 */ /* 0x000fe2000ffbe0ff */
[----:B------:R-:W-:Y:S01]  /*9040*/  @!P2 IMAD R167, R167, R168, RZ ;  /* 0x000000a8a7a7a224 */ /* 0x000fe200078e02ff */
[C---:B------:R-:W-:Y:S01]  /*9050*/  @!P3 IADD3.X R13, R7.reuse, UR40, RZ, P4, !PT ;  /* 0x00000028070dbc10 */ /* 0x040fe2000a7fe4ff */
[----:B------:R-:W-:Y:S01]  /*9060*/  @!P1 STG.E.U8 desc[UR36][R6.64+0x59], R165 ;  /* 0x000059a506009986 */ /* 0x000fe2000c101124 */
[----:B-----5:R-:W-:-:S02]  /*9070*/  @!P2 IADD3.X R15, R7, UR40, RZ, P5, !PT ;  /* 0x00000028070fac10 */ /* 0x020fc4000affe4ff */
[----:B------:R-:W-:Y:S01]  /*9080*/  ISETP.LT.OR P5, PT, R0, 0x1, !P0 ;  /* 0x000000010000780c */ /* 0x000fe200047a1670 */
[----:B------:R4:W-:Y:S01]  /*9090*/  @!P3 STG.E.U8 desc[UR36][R12.64+0x58], R121 ;  /* 0x000058790c00b986 */ /* 0x0009e2000c101124 */
[----:B------:R-:W-:Y:S02]  /*90a0*/  ISETP.GE.AND P1, PT, R3, 0x89, PT ;  /* 0x000000890300780c */ /* 0x000fe40003f26270 */
[----:B0-----:R-:W-:Y:S01]  /*90b0*/  SHF.L.U64.HI R9, R4, 0x7, R5 ;  /* 0x0000000704097819 */ /* 0x001fe20000010205 */
[----:B------:R-:W-:Y:S01]  /*90c0*/  @!P2 STG.E.U8 desc[UR36][R14.64+0x59], R167 ;  /* 0x000059a70e00a986 */ /* 0x000fe2000c101124 */
[C---:B------:R-:W-:Y:S02]  /*90d0*/  ISETP.LT.OR P2, PT, R0.reuse, 0x2, !P0 ;  /* 0x000000020000780c */ /* 0x040fe40004741670 */
[----:B------:R-:W-:Y:S02]  /*90e0*/  ISETP.LT.OR P4, PT, R0, 0x1, !P1 ;  /* 0x000000010000780c */ /* 0x000fe40004f81670 */
[----:B------:R-:W-:-:S03]  /*90f0*/  LEA R8, P3, R4, R6, 0x7 ;  /* 0x0000000604087211 */ /* 0x000fc600078638ff */
[----:B------:R-:W-:Y:S02]  /*9100*/  @!P5 IMAD R19, R72, R168, RZ ;  /* 0x000000a84813d224 */ /* 0x000fe400078e02ff */
[----:B------:R-:W-:Y:S01]  /*9110*/  IMAD.X R9, R9, 0x1, R7, P3 ;  /* 0x0000000109097824 */ /* 0x000fe200018e0607 */
[----:B------:R-:W-:-:S03]  /*9120*/  ISETP.LT.OR P3, PT, R0, 0x2, !P1 ;  /* 0x000000020000780c */ /* 0x000fc60004f61670 */
[-C--:B------:R-:W-:Y:S01]  /*9130*/  @!P2 IMAD R73, R73, R168.reuse, RZ ;  /* 0x000000a84949a224 */ /* 0x080fe200078e02ff */
[----:B------:R0:W-:Y:S01]  /*9140*/  @!P5 STG.E.U8 desc[UR36][R8.64], R19 ;  /* 0x000000130800d986 */ /* 0x0001e2000c101124 */
[----:B------:R-:W-:Y:S01]  /*9150*/  @!P4 IADD3 R10, P5, R8, UR41, RZ ;  /* 0x00000029080acc10 */ /* 0x000fe2000ffbe0ff */
[-C--:B---3--:R-:W-:Y:S02]  /*9160*/  @!P4 IMAD R21, R74, R168.reuse, RZ ;  /* 0x000000a84a15c224 */ /* 0x088fe400078e02ff */
[----:B------:R-:W-:Y:S01]  /*9170*/  @!P2 STG.E.U8 desc[UR36][R8.64+0x1], R73 ;  /* 0x000001490800a986 */ /* 0x000fe2000c101124 */
[----:B------:R-:W-:Y:S02]  /*9180*/  @!P4 IADD3.X R11, R9, UR40, RZ, P5, !PT ;  /* 0x00000028090bcc10 */ /* 0x000fe4000affe4ff */
[----:B------:R-:W-:Y:S02]  /*9190*/  ISETP.LT.OR P2, PT, R0, 0x9, !P0 ;  /* 0x000000090000780c */ /* 0x000fe40004741670 */
[----:B----4-:R-:W-:Y:S01]  /*91a0*/  @!P3 IADD3 R12, P5, R8, UR41, RZ ;  /* 0x00000029080cbc10 */ /* 0x010fe2000ffbe0ff */
[----:B------:R3:W-:Y:S01]  /*91b0*/  @!P4 STG.E.U8 desc[UR36][R10.64], R21 ;  /* 0x000000150a00c986 */ /* 0x0007e2000c101124 */
[----:B------:R-:W-:Y:S01]  /*91c0*/  ISETP.LT.OR P4, PT, R0, 0x9, !P1 ;  /* 0x000000090000780c */ /* 0x000fe20004f81670 */
[----:B------:R-:W-:Y:S01]  /*91d0*/  @!P3 IMAD R75, R75, R168, RZ ;  /* 0x000000a84b4bb224 */ /* 0x000fe200078e02ff */
[----:B------:R-:W-:-:S02]  /*91e0*/  @!P3 IADD3.X R13, R9, UR40, RZ, P5, !PT ;  /* 0x00000028090dbc10 */ /* 0x000fc4000affe4ff */
[----:B------:R-:W-:-:S03]  /*91f0*/  ISETP.LT.OR P5, PT, R0, 0xa, !P0 ;  /* 0x0000000a0000780c */ /* 0x000fc600047a1670 */
[----:B------:R-:W-:Y:S01]  /*9200*/  @!P3 STG.E.U8 desc[UR36][R12.64+0x1], R75 ;  /* 0x0000014b0c00b986 */ /* 0x000fe2000c101124 */
[----:B------:R-:W-:Y:S01]  /*9210*/  ISETP.LT.OR P3, PT, R0, 0xa, !P1 ;  /* 0x0000000a0000780c */ /* 0x000fe20004f61670 */
[----:B0-----:R-:W-:-:S04]  /*9220*/  @!P2 IMAD R19, R76, R168, RZ ;  /* 0x000000a84c13a224 */ /* 0x001fc800078e02ff */
[-C--:B---3--:R-:W-:Y:S01]  /*9230*/  @!P4 IMAD R21, R78, R168.reuse, RZ ;  /* 0x000000a84e15c224 */ /* 0x088fe200078e02ff */
[----:B------:R0:W-:Y:S01]  /*9240*/  @!P2 STG.E.U8 desc[UR36][R8.64+0x8], R19 ;  /* 0x000008130800a986 */ /* 0x0001e2000c101124 */
[----:B------:R-:W-:Y:S02]  /*9250*/  @!P4 IADD3 R14, P2, R8, UR41, RZ ;  /* 0x00000029080ecc10 */ /* 0x000fe4000ff5e0ff */
[-C--:B------:R-:W-:Y:S02]  /*9260*/  @!P5 IMAD R77, R77, R168.reuse, RZ ;  /* 0x000000a84d4dd224 */ /* 0x080fe400078e02ff */
[----:B------:R-:W-:Y:S02]  /*9270*/  @!P4 IADD3.X R15, R9, UR40, RZ, P2, !PT ;  /* 0x00000028090fcc10 */ /* 0x000fe400097fe4ff */
[----:B------:R-:W-:Y:S01]  /*9280*/  ISETP.LT.OR P2, PT, R0, 0x11, !P0 ;  /* 0x000000110000780c */ /* 0x000fe20004741670 */
[----:B------:R-:W-:Y:S01]  /*9290*/  @!P5 STG.E.U8 desc[UR36][R8.64+0x9], R77 ;  /* 0x0000094d0800d986 */ /* 0x000fe2000c101124 */
[----:B------:R-:W-:Y:S01]  /*92a0*/  @!P3 IADD3 R10, P5, R8, UR41, RZ ;  /* 0x00000029080abc10 */ /* 0x000fe2000ffbe0ff */
[----:B------:R-:W-:-:S02]  /*92b0*/  @!P3 IMAD R79, R79, R168, RZ ;  /* 0x000000a84f4fb224 */ /* 0x000fc400078e02ff */
[----:B------:R3:W-:Y:S01]  /*92c0*/  @!P4 STG.E.U8 desc[UR36][R14.64+0x8], R21 ;  /* 0x000008150e00c986 */ /* 0x0007e2000c101124 */
[C---:B------:R-:W-:Y:S02]  /*92d0*/  ISETP.LT.OR P4, PT, R0.reuse, 0x11, !P1 ;  /* 0x000000110000780c */ /* 0x040fe40004f81670 */
[----:B------:R-:W-:Y:S02]  /*92e0*/  @!P3 IADD3.X R11, R9, UR40, RZ, P5, !PT ;  /* 0x00000028090bbc10 */ /* 0x000fe4000affe4ff */
[----:B------:R-:W-:-:S03]  /*92f0*/  ISETP.LT.OR P5, PT, R0, 0x12, !P0 ;  /* 0x000000120000780c */ /* 0x000fc600047a1670 */
[----:B0-----:R-:W-:Y:S01]  /*9300*/  @!P2 IMAD R19, R80, R168, RZ ;  /* 0x000000a85013a224 */ /* 0x001fe200078e02ff */
[----:B------:R0:W-:Y:S01]  /*9310*/  @!P3 STG.E.U8 desc[UR36][R10.64+0x9], R79 ;  /* 0x0000094f0a00b986 */ /* 0x0001e2000c101124 */
[----:B------:R-:W-:-:S03]  /*9320*/  ISETP.LT.OR P3, PT, R0, 0x12, !P1 ;  /* 0x000000120000780c */ /* 0x000fc60004f61670 */
[----:B------:R4:W-:Y:S01]  /*9330*/  @!P2 STG.E.U8 desc[UR36][R8.64+0x10], R19 ;  /* 0x000010130800a986 */ /* 0x0009e2000c101124 */
[----:B------:R-:W-:Y:S01]  /*9340*/  @!P4 IADD3 R12, P2, R8, UR41, RZ ;  /* 0x00000029080ccc10 */ /* 0x000fe2000ff5e0ff */
[----:B---3--:R-:W-:-:S03]  /*9350*/  @!P4 IMAD R21, R82, R168, RZ ;  /* 0x000000a85215c224 */ /* 0x008fc600078e02ff */
[-C--:B------:R-:W-:Y:S01]  /*9360*/  @!P5 IMAD R81, R81, R168.reuse, RZ ;  /* 0x000000a85151d224 */ /* 0x080fe200078e02ff */
[----:B------:R-:W-:Y:S02]  /*9370*/  @!P4 IADD3.X R13, R9, UR40, RZ, P2, !PT ;  /* 0x00000028090dcc10 */ /* 0x000fe400097fe4ff */
[----:B------:R-:W-:Y:S02]  /*9380*/  ISETP.LT.OR P2, PT, R0, 0x19, !P0 ;  /* 0x000000190000780c */ /* 0x000fe40004741670 */
[----:B------:R-:W-:Y:S01]  /*9390*/  @!P5 STG.E.U8 desc[UR36][R8.64+0x11], R81 ;  /* 0x000011510800d986 */ /* 0x000fe2000c101124 */
[----:B0-----:R-:W-:Y:S01]  /*93a0*/  @!P3 IADD3 R10, P5, R8, UR41, RZ ;  /* 0x00000029080abc10 */ /* 0x001fe2000ffbe0ff */
[----:B------:R-:W-:Y:S02]  /*93b0*/  @!P3 IMAD R83, R83, R168, RZ ;  /* 0x000000a85353b224 */ /* 0x000fe400078e02ff */
[----:B------:R0:W-:Y:S01]  /*93c0*/  @!P4 STG.E.U8 desc[UR36][R12.64+0x10], R21 ;  /* 0x000010150c00c986 */ /* 0x0001e2000c101124 */
[----:B------:R-:W-:-:S02]  /*93d0*/  ISETP.LT.OR P4, PT, R0, 0x19, !P1 ;  /* 0x000000190000780c */ /* 0x000fc40004f81670 */
[----:B------:R-:W-:Y:S02]  /*93e0*/  @!P3 IADD3.X R11, R9, UR40, RZ, P5, !PT ;  /* 0x00000028090bbc10 */ /* 0x000fe4000affe4ff */
[----:B------:R-:W-:Y:S02]  /*93f0*/  ISETP.LT.OR P5, PT, R0, 0x1a, !P0 ;  /* 0x0000001a0000780c */ /* 0x000fe400047a1670 */
[----:B----4-:R-:W-:Y:S01]  /*9400*/  @!P2 IMAD R19, R84, R168, RZ ;  /* 0x000000a85413a224 */ /* 0x010fe200078e02ff */
[----:B------:R3:W-:Y:S01]  /*9410*/  @!P3 STG.E.U8 desc[UR36][R10.64+0x11], R83 ;  /* 0x000011530a00b986 */ /* 0x0007e2000c101124 */
[----:B------:R-:W-:-:S03]  /*9420*/  ISETP.LT.OR P3, PT, R0, 0x1a, !P1 ;  /* 0x0000001a0000780c */ /* 0x000fc60004f61670 */
[----:B------:R4:W-:Y:S02]  /*9430*/  @!P2 STG.E.U8 desc[UR36][R8.64+0x18], R19 ;  /* 0x000018130800a986 */ /* 0x0009e4000c101124 */
[----:B------:R-:W-:Y:S01]  /*9440*/  @!P4 IADD3 R14, P2, R8, UR41, RZ ;  /* 0x00000029080ecc10 */ /* 0x000fe2000ff5e0ff */
[----:B0-----:R-:W-:-:S03]  /*9450*/  @!P4 IMAD R21, R86, R168, RZ ;  /* 0x000000a85615c224 */ /* 0x001fc600078e02ff */
[-C--:B------:R-:W-:Y:S01]  /*9460*/  @!P5 IMAD R85, R85, R168.reuse, RZ ;  /* 0x000000a85555d224 */ /* 0x080fe200078e02ff */
[----:B------:R-:W-:Y:S02]  /*9470*/  @!P4 IADD3.X R15, R9, UR40, RZ, P2, !PT ;  /* 0x00000028090fcc10 */ /* 0x000fe400097fe4ff */
[----:B------:R-:W-:Y:S01]  /*9480*/  ISETP.LT.OR P2, PT, R0, 0x21, !P0 ;  /* 0x000000210000780c */ /* 0x000fe20004741670 */
[----:B------:R-:W-:Y:S01]  /*9490*/  @!P3 IMAD R87, R87, R168, RZ ;  /* 0x000000a85757b224 */ /* 0x000fe200078e02ff */
[----:B------:R-:W-:Y:S01]  /*94a0*/  @!P5 STG.E.U8 desc[UR36][R8.64+0x19], R85 ;  /* 0x000019550800d986 */ /* 0x000fe2000c101124 */
[----:B---3--:R-:W-:-:S03]  /*94b0*/  @!P3 IADD3 R10, P5, R8, UR41, RZ ;  /* 0x00000029080abc10 */ /* 0x008fc6000ffbe0ff */
[----:B------:R0:W-:Y:S01]  /*94c0*/  @!P4 STG.E.U8 desc[UR36][R14.64+0x18], R21 ;  /* 0x000018150e00c986 */ /* 0x0001e2000c101124 */
[C---:B------:R-:W-:Y:S02]  /*94d0*/  ISETP.LT.OR P4, PT, R0.reuse, 0x21, !P1 ;  /* 0x000000210000780c */ /* 0x040fe40004f81670 */
        /* <DEDUP_REMOVED lines=106> */
[C---:B------:R-:W-:Y:S01]  /*9b80*/  ISETP.LT.OR P2, PT, R0.reuse, 0x59, !P0 ;  /* 0x000000590000780c */ /* 0x040fe20004741670 */
[----:B------:R-:W-:Y:S01]  /*9b90*/  @!P3 IMAD R115, R115, R168, RZ ;  /* 0x000000a87373b224 */ /* 0x000fe200078e02ff */
[----:B------:R-:W-:Y:S01]  /*9ba0*/  @!P5 STG.E.U8 desc[UR36][R8.64+0x51], R113 ;  /* 0x000051710800d986 */ /* 0x000fe2000c101124 */
[----:B------:R-:W-:Y:S02]  /*9bb0*/  ISETP.LT.OR P0, PT, R0, 0x5a, !P0 ;  /* 0x0000005a0000780c */ /* 0x000fe40004701670 */
[----:B---3--:R-:W-:Y:S01]  /*9bc0*/  @!P3 IADD3 R10, P5, R8, UR41, RZ ;  /* 0x00000029080abc10 */ /* 0x008fe2000ffbe0ff */
[----:B------:R0:W-:Y:S01]  /*9bd0*/  @!P4 STG.E.U8 desc[UR36][R12.64+0x50], R15 ;  /* 0x0000500f0c00c986 */ /* 0x0001e2000c101124 */
[----:B------:R-:W-:-:S02]  /*9be0*/  ISETP.LT.OR P4, PT, R0, 0x59, !P1 ;  /* 0x000000590000780c */ /* 0x000fc40004f81670 */
[----:B------:R-:W-:Y:S02]  /*9bf0*/  ISETP.LT.OR P1, PT, R0, 0x5a, !P1 ;  /* 0x0000005a0000780c */ /* 0x000fe40004f21670 */
[----:B------:R-:W-:Y:S02]  /*9c00*/  @!P3 IADD3.X R11, R9, UR40, RZ, P5, !PT ;  /* 0x00000028090bbc10 */ /* 0x000fe4000affe4ff */
[-C--:B----4-:R-:W-:Y:S01]  /*9c10*/  @!P2 IMAD R19, R116, R168.reuse, RZ ;  /* 0x000000a87413a224 */ /* 0x090fe200078e02ff */
[----:B------:R-:W-:Y:S02]  /*9c20*/  ISETP.GE.AND P5, PT, R3, 0x101, PT ;  /* 0x000001010300780c */ /* 0x000fe40003fa6270 */
[----:B------:R3:W-:Y:S01]  /*9c30*/  @!P3 STG.E.U8 desc[UR36][R10.64+0x51], R115 ;  /* 0x000051730a00b986 */ /* 0x0007e2000c101124 */
[-C--:B------:R-:W-:Y:S01]  /*9c40*/  @!P0 IMAD R117, R117, R168.reuse, RZ ;  /* 0x000000a875758224 */ /* 0x080fe200078e02ff */
[----:B------:R-:W-:Y:S02]  /*9c50*/  ISETP.GE.AND P3, PT, R3, 0x109, PT ;  /* 0x000001090300780c */ /* 0x000fe40003f66270 */
[----:B------:R-:W-:Y:S01]  /*9c60*/  @!P2 STG.E.U8 desc[UR36][R8.64+0x58], R19 ;  /* 0x000058130800a986 */ /* 0x000fe2000c101124 */
[----:B0-----:R-:W-:Y:S01]  /*9c70*/  @!P4 IADD3 R12, P2, R8, UR41, RZ ;  /* 0x00000029080ccc10 */ /* 0x001fe2000ff5e0ff */
[----:B------:R-:W-:-:S02]  /*9c80*/  @!P4 IMAD R3, R118, R168, RZ ;  /* 0x000000a87603c224 */ /* 0x000fc400078e02ff */
[----:B------:R-:W-:Y:S01]  /*9c90*/  @!P0 STG.E.U8 desc[UR36][R8.64+0x59], R117 ;  /* 0x0000597508008986 */ /* 0x000fe2000c101124 */
[----:B------:R-:W-:Y:S01]  /*9ca0*/  @!P1 IADD3 R14, P0, R8, UR41, RZ ;  /* 0x00000029080e9c10 */ /* 0x000fe2000ff1e0ff */
[----:B------:R-:W-:Y:S01]  /*9cb0*/  @!P1 IMAD R119, R119, R168, RZ ;  /* 0x000000a877779224 */ /* 0x000fe200078e02ff */
[C---:B------:R-:W-:Y:S02]  /*9cc0*/  @!P4 IADD3.X R13, R9.reuse, UR40, RZ, P2, !PT ;  /* 0x00000028090dcc10 */ /* 0x040fe400097fe4ff */
[C---:B------:R-:W-:Y:S02]  /*9cd0*/  ISETP.LT.OR P2, PT, R0.reuse, 0x1, !P5 ;  /* 0x000000010000780c */ /* 0x040fe40006f41670 */
[----:B------:R-:W-:Y:S01]  /*9ce0*/  @!P1 IADD3.X R15, R9, UR40, RZ, P0, !PT ;  /* 0x00000028090f9c10 */ /* 0x000fe200087fe4ff */
[----:B------:R0:W-:Y:S01]  /*9cf0*/  @!P4 STG.E.U8 desc[UR36][R12.64+0x58], R3 ;  /* 0x000058030c00c986 */ /* 0x0001e2000c101124 */
[C---:B------:R-:W-:Y:S02]  /*9d00*/  ISETP.LT.OR P0, PT, R0.reuse, 0x1, !P3 ;  /* 0x000000010000780c */ /* 0x040fe40005f01670 */
[----:B------:R-:W-:Y:S01]  /*9d10*/  ISETP.LT.OR P4, PT, R0, 0x2, !P5 ;  /* 0x000000020000780c */ /* 0x000fe20006f81670 */
[----:B------:R-:W-:Y:S01]  /*9d20*/  @!P1 STG.E.U8 desc[UR36][R14.64+0x59], R119 ;  /* 0x000059770e009986 */ /* 0x000fe2000c101124 */
[----:B------:R-:W-:-:S04]  /*9d30*/  LEA R6, P1, R4, R6, 0x8 ;  /* 0x0000000604067211 */ /* 0x000fc800078240ff */
[----:B------:R-:W-:Y:S01]  /*9d40*/  LEA.HI.X R7, R4, R7, R5, 0x8, P1 ;  /* 0x0000000704077211 */ /* 0x000fe200008f4405 */
[----:B---3--:R-:W-:Y:S01]  /*9d50*/  @!P2 IMAD R11, R24, R168, RZ ;  /* 0x000000a8180ba224 */ /* 0x008fe200078e02ff */
[----:B------:R-:W-:-:S03]  /*9d60*/  ISETP.LT.OR P1, PT, R0, 0x2, !P3 ;  /* 0x000000020000780c */ /* 0x000fc60005f21670 */
[-C--:B0-----:R-:W-:Y:S01]  /*9d70*/  @!P0 IMAD R3, R26, R168.reuse, RZ ;  /* 0x000000a81a038224 */ /* 0x081fe200078e02ff */
[----:B------:R-:W-:Y:S01]  /*9d80*/  @!P2 STG.E.U8 desc[UR36][R6.64], R11 ;  /* 0x0000000b0600a986 */ /* 0x000fe2000c101124 */
[----:B------:R-:W-:Y:S01]  /*9d90*/  @!P0 IADD3 R4, P2, R6, UR41, RZ ;  /* 0x0000002906048c10 */ /* 0x000fe2000ff5e0ff */
[----:B------:R-:W-:-:S03]  /*9da0*/  @!P4 IMAD R25, R25, R168, RZ ;  /* 0x000000a81919c224 */ /* 0x000fc600078e02ff */
[----:B------:R-:W-:Y:S02]  /*9db0*/  @!P0 IADD3.X R5, R7, UR40, RZ, P2, !PT ;  /* 0x0000002807058c10 */ /* 0x000fe400097fe4ff */
[----:B------:R-:W-:Y:S01]  /*9dc0*/  ISETP.LT.OR P2, PT, R0, 0x9, !P5 ;  /* 0x000000090000780c */ /* 0x000fe20006f41670 */
[----:B------:R-:W-:Y:S01]  /*9dd0*/  @!P4 STG.E.U8 desc[UR36][R6.64+0x1], R25 ;  /* 0x000001190600c986 */ /* 0x000fe2000c101124 */
[----:B------:R-:W-:Y:S01]  /*9de0*/  @!P1 IADD3 R8, P4, R6, UR41, RZ ;  /* 0x0000002906089c10 */ /* 0x000fe2000ff9e0ff */
[----:B------:R-:W-:Y:S02]  /*9df0*/  @!P1 IMAD R27, R27, R168, RZ ;  /* 0x000000a81b1b9224 */ /* 0x000fe400078e02ff */
[----:B------:R0:W-:Y:S01]  /*9e00*/  @!P0 STG.E.U8 desc[UR36][R4.64], R3 ;  /* 0x0000000304008986 */ /* 0x0001e2000c101124 */
[----:B------:R-:W-:Y:S02]  /*9e10*/  ISETP.LT.OR P0, PT, R0, 0xa, !P5 ;  /* 0x0000000a0000780c */ /* 0x000fe40006f01670 */
[----:B------:R-:W-:-:S02]  /*9e20*/  @!P1 IADD3.X R9, R7, UR40, RZ, P4, !PT ;  /* 0x0000002807099c10 */ /* 0x000fc4000a7fe4ff */
[----:B------:R-:W-:-:S03]  /*9e30*/  ISETP.LT.OR P4, PT, R0, 0x9, !P3 ;  /* 0x000000090000780c */ /* 0x000fc60005f81670 */
[----:B------:R3:W-:Y:S01]  /*9e40*/  @!P1 STG.E.U8 desc[UR36][R8.64+0x1], R27 ;  /* 0x0000011b08009986 */ /* 0x0007e2000c101124 */
[-C--:B------:R-:W-:Y:S01]  /*9e50*/  @!P2 IMAD R13, R28, R168.reuse, RZ ;  /* 0x000000a81c0da224 */ /* 0x080fe200078e02ff */
[----:B------:R-:W-:Y:S01]  /*9e60*/  ISETP.LT.OR P1, PT, R0, 0xa, !P3 ;  /* 0x0000000a0000780c */ /* 0x000fe20005f21670 */
[----:B0-----:R-:W-:Y:S02]  /*9e70*/  @!P2 IMAD.MOV.U32 R4, RZ, RZ, R6 ;  /* 0x000000ffff04a224 */ /* 0x001fe400078e0006 */
[----:B------:R-:W-:Y:S02]  /*9e80*/  @!P2 IMAD.MOV.U32 R5, RZ, RZ, R7 ;  /* 0x000000ffff05a224 */ /* 0x000fe400078e0007 */
[----:B------:R-:W-:-:S03]  /*9e90*/  @!P0 IMAD R29, R29, R168, RZ ;  /* 0x000000a81d1d8224 */ /* 0x000fc600078e02ff */
[----:B------:R-:W-:Y:S01]  /*9ea0*/  @!P4 IMAD R3, R30, R168, RZ ;  /* 0x000000a81e03c224 */ /* 0x000fe200078e02ff */
[----:B------:R0:W-:Y:S01]  /*9eb0*/  @!P2 STG.E.U8 desc[UR36][R4.64+0x8], R13 ;  /* 0x0000080d0400a986 */ /* 0x0001e2000c101124 */
[----:B------:R-:W-:-:S03]  /*9ec0*/  @!P4 IADD3 R10, P2, R6, UR41, RZ ;  /* 0x00000029060acc10 */ /* 0x000fc6000ff5e0ff */
[----:B------:R-:W-:Y:S01]  /*9ed0*/  @!P1 IMAD R31, R31, R168, RZ ;  /* 0x000000a81f1f9224 */ /* 0x000fe200078e02ff */
[----:B------:R-:W-:Y:S02]  /*9ee0*/  @!P4 IADD3.X R11, R7, UR40, RZ, P2, !PT ;  /* 0x00000028070bcc10 */ /* 0x000fe400097fe4ff */
[----:B---3--:R-:W-:-:S04]  /*9ef0*/  @!P1 IADD3 R8, P2, R6, UR41, RZ ;  /* 0x0000002906089c10 */ /* 0x008fc8000ff5e0ff */
[----:B------:R-:W-:Y:S01]  /*9f00*/  @!P1 IADD3.X R9, R7, UR40, RZ, P2, !PT ;  /* 0x0000002807099c10 */ /* 0x000fe200097fe4ff */
[----:B0-----:R-:W-:Y:S01]  /*9f10*/  @!P0 IMAD.MOV.U32 R4, RZ, RZ, R6 ;  /* 0x000000ffff048224 */ /* 0x001fe200078e0006 */
[----:B------:R-:W-:Y:S01]  /*9f20*/  ISETP.LT.OR P2, PT, R0, 0x11, !P3 ;  /* 0x000000110000780c */ /* 0x000fe20005f41670 */
[----:B------:R-:W-:-:S05]  /*9f30*/  @!P0 IMAD.MOV.U32 R5, RZ, RZ, R7 ;  /* 0x000000ffff058224 */ /* 0x000fca00078e0007 */
[----:B------:R0:W-:Y:S01]  /*9f40*/  @!P0 STG.E.U8 desc[UR36][R4.64+0x9], R29 ;  /* 0x0000091d04008986 */ /* 0x0001e2000c101124 */
[----:B------:R-:W-:-:S03]  /*9f50*/  ISETP.LT.OR P0, PT, R0, 0x11, !P5 ;  /* 0x000000110000780c */ /* 0x000fc60006f01670 */
[----:B------:R3:W-:Y:S01]  /*9f60*/  @!P4 STG.E.U8 desc[UR36][R10.64+0x8], R3 ;  /* 0x000008030a00c986 */ /* 0x0007e2000c101124 */
[----:B------:R-:W-:-:S03]  /*9f70*/  ISETP.LT.OR P4, PT, R0, 0x12, !P5 ;  /* 0x000000120000780c */ /* 0x000fc60006f81670 */
[----:B------:R-:W-:Y:S01]  /*9f80*/  @!P1 STG.E.U8 desc[UR36][R8.64+0x9], R31 ;  /* 0x0000091f08009986 */ /* 0x000fe2000c101124 */
[----:B------:R-:W-:-:S05]  /*9f90*/  ISETP.LT.OR P1, PT, R0, 0x12, !P3 ;  /* 0x000000120000780c */ /* 0x000fca0005f21670 */
[-C--:B------:R-:W-:Y:S02]  /*9fa0*/  @!P0 IMAD R15, R32, R168.reuse, RZ ;  /* 0x000000a8200f8224 */ /* 0x080fe400078e02ff */
[----:B0-----:R-:W-:Y:S02]  /*9fb0*/  @!P0 IMAD.MOV.U32 R4, RZ, RZ, R6 ;  /* 0x000000ffff048224 */ /* 0x001fe400078e0006 */
[----:B------:R-:W-:Y:S02]  /*9fc0*/  @!P0 IMAD.MOV.U32 R5, RZ, RZ, R7 ;  /* 0x000000ffff058224 */ /* 0x000fe400078e0007 */
[-C--:B------:R-:W-:Y:S02]  /*9fd0*/  @!P4 IMAD R33, R33, R168.reuse, RZ ;  /* 0x000000a82121c224 */ /* 0x080fe400078e02ff */
[-C--:B---3--:R-:W-:Y:S01]  /*9fe0*/  @!P2 IMAD R3, R34, R168.reuse, RZ ;  /* 0x000000a82203a224 */ /* 0x088fe200078e02ff */
[----:B------:R0:W-:Y:S01]  /*9ff0*/  @!P0 STG.E.U8 desc[UR36][R4.64+0x10], R15 ;  /* 0x0000100f04008986 */ /* 0x0001e2000c101124 */
[----:B------:R-:W-:Y:S01]  /*a000*/  @!P2 IADD3 R12, P0, R6, UR41, RZ ;  /* 0x00000029060cac10 */ /* 0x000fe2000ff1e0ff */
[----:B------:R-:W-:-:S03]  /*a010*/  @!P1 IMAD R35, R35, R168, RZ ;  /* 0x000000a823239224 */ /* 0x000fc600078e02ff */
[----:B------:R-:W-:Y:S02]  /*a020*/  @!P2 IADD3.X R13, R7, UR40, RZ, P0, !PT ;  /* 0x00000028070dac10 */ /* 0x000fe400087fe4ff */
[----:B------:R-:W-:Y:S01]  /*a030*/  ISETP.LT.OR P0, PT, R0, 0x19, !P5 ;  /* 0x000000190000780c */ /* 0x000fe20006f01670 */
[----:B0-----:R-:W-:Y:S02]  /*a040*/  @!P4 IMAD.MOV.U32 R4, RZ, RZ, R6 ;  /* 0x000000ffff04c224 */ /* 0x001fe400078e0006 */
[----:B------:R-:W-:-:S05]  /*a050*/  @!P4 IMAD.MOV.U32 R5, RZ, RZ, R7 ;  /* 0x000000ffff05c224 */ /* 0x000fca00078e0007 */
[----:B------:R0:W-:Y:S01]  /*a060*/  @!P4 STG.E.U8 desc[UR36][R4.64+0x11], R33 ;  /* 0x000011210400c986 */ /* 0x0001e2000c101124 */
[----:B------:R-:W-:-:S04]  /*a070*/  @!P1 IADD3 R8, P4, R6, UR41, RZ ;  /* 0x0000002906089c10 */ /* 0x000fc8000ff9e0ff */
[----:B------:R-:W-:Y:S01]  /*a080*/  @!P0 IMAD R15, R36, R168, RZ ;  /* 0x000000a8240f8224 */ /* 0x000fe200078e02ff */
[----:B------:R3:W-:Y:S01]  /*a090*/  @!P2 STG.E.U8 desc[UR36][R12.64+0x10], R3 ;  /* 0x000010030c00a986 */ /* 0x0007e2000c101124 */
[----:B------:R-:W-:Y:S02]  /*a0a0*/  @!P1 IADD3.X R9, R7, UR40, RZ, P4, !PT ;  /* 0x0000002807099c10 */ /* 0x000fe4000a7fe4ff */
[C---:B------:R-:W-:Y:S02]  /*a0b0*/  ISETP.LT.OR P2, PT, R0.reuse, 0x1a, !P5 ;  /* 0x0000001a0000780c */ /* 0x040fe40006f41670 */
[C---:B------:R-:W-:Y:S01]  /*a0c0*/  ISETP.LT.OR P4, PT, R0.reuse, 0x19, !P3 ;  /* 0x000000190000780c */ /* 0x040fe20005f81670 */
[----:B------:R-:W-:Y:S01]  /*a0d0*/  @!P1 STG.E.U8 desc[UR36][R8.64+0x11], R35 ;  /* 0x0000112308009986 */ /* 0x000fe2000c101124 */
[----:B------:R-:W-:Y:S01]  /*a0e0*/  ISETP.LT.OR P1, PT, R0, 0x1a, !P3 ;  /* 0x0000001a0000780c */ /* 0x000fe20005f21670 */
[----:B0-----:R-:W-:Y:S02]  /*a0f0*/  @!P0 IMAD.MOV.U32 R4, RZ, RZ, R6 ;  /* 0x000000ffff048224 */ /* 0x001fe400078e0006 */
[----:B------:R-:W-:-:S05]  /*a100*/  @!P0 IMAD.MOV.U32 R5, RZ, RZ, R7 ;  /* 0x000000ffff058224 */ /* 0x000fca00078e0007 */
[----:B------:R0:W-:Y:S01]  /*a110*/  @!P0 STG.E.U8 desc[UR36][R4.64+0x18], R15 ;  /* 0x0000180f04008986 */ /* 0x0001e2000c101124 */
[-C--:B------:R-:W-:Y:S02]  /*a120*/  @!P2 IMAD R37, R37, R168.reuse, RZ ;  /* 0x000000a82525a224 */ /* 0x080fe400078e02ff */
[----:B------:R-:W-:Y:S01]  /*a130*/  @!P4 IADD3 R10, P0, R6, UR41, RZ ;  /* 0x00000029060acc10 */ /* 0x000fe2000ff1e0ff */
[-C--:B---3--:R-:W-:Y:S02]  /*a140*/  @!P4 IMAD R3, R38, R168.reuse, RZ ;  /* 0x000000a82603c224 */ /* 0x088fe400078e02ff */
[----:B------:R-:W-:Y:S01]  /*a150*/  @!P1 IMAD R39, R39, R168, RZ ;  /* 0x000000a827279224 */ /* 0x000fe200078e02ff */
[----:B------:R-:W-:Y:S02]  /*a160*/  @!P4 IADD3.X R11, R7, UR40, RZ, P0, !PT ;  /* 0x00000028070bcc10 */ /* 0x000fe400087fe4ff */
[----:B------:R-:W-:Y:S01]  /*a170*/  ISETP.LT.OR P0, PT, R0, 0x21, !P5 ;  /* 0x000000210000780c */ /* 0x000fe20006f01670 */
[----:B0-----:R-:W-:-:S02]  /*a180*/  @!P2 IMAD.MOV.U32 R4, RZ, RZ, R6 ;  /* 0x000000ffff04a224 */ /* 0x001fc400078e0006 */
        /* <DEDUP_REMOVED lines=93> */
[----:B------:R-:W-:Y:S01]  /*a760*/  @!P2 IADD3 R12, P0, R6, UR41, RZ ;  /* 0x00000029060cac10 */ /* 0x000fe2000ff1e0ff */
[-C--:B---3--:R-:W-:Y:S02]  /*a770*/  @!P2 IMAD R3, R58, R168.reuse, RZ ;  /* 0x000000a83a03a224 */ /* 0x088fe400078e02ff */
[-C--:B------:R-:W-:Y:S01]  /*a780*/  @!P4 IMAD R57, R57, R168.reuse, RZ ;  /* 0x000000a83939c224 */ /* 0x080fe200078e02ff */
[----:B------:R-:W-:Y:S01]  /*a790*/  @!P2 IADD3.X R13, R7, UR40, RZ, P0, !PT ;  /* 0x00000028070dac10 */ /* 0x000fe200087fe4ff */
[----:B------:R-:W-:Y:S01]  /*a7a0*/  @!P1 IMAD R59, R59, R168, RZ ;  /* 0x000000a83b3b9224 */ /* 0x000fe200078e02ff */
[----:B------:R-:W-:Y:S01]  /*a7b0*/  ISETP.LT.OR P0, PT, R0, 0x49, !P5 ;  /* 0x000000490000780c */ /* 0x000fe20006f01670 */
[----:B0-----:R-:W-:Y:S02]  /*a7c0*/  @!P4 IMAD.MOV.U32 R4, RZ, RZ, R6 ;  /* 0x000000ffff04c224 */ /* 0x001fe400078e0006 */
[----:B------:R-:W-:-:S05]  /*a7d0*/  @!P4 IMAD.MOV.U32 R5, RZ, RZ, R7 ;  /* 0x000000ffff05c224 */ /* 0x000fca00078e0007 */
[----:B------:R0:W-:Y:S01]  /*a7e0*/  @!P4 STG.E.U8 desc[UR36][R4.64+0x41], R57 ;  /* 0x000041390400c986 */ /* 0x0001e2000c101124 */
[----:B------:R-:W-:-:S04]  /*a7f0*/  @!P1 IADD3 R8, P4, R6, UR41, RZ ;  /* 0x0000002906089c10 */ /* 0x000fc8000ff9e0ff */
[----:B------:R-:W-:Y:S01]  /*a800*/  @!P0 IMAD R15, R60, R168, RZ ;  /* 0x000000a83c0f8224 */ /* 0x000fe200078e02ff */
[----:B------:R3:W-:Y:S01]  /*a810*/  @!P2 STG.E.U8 desc[UR36][R12.64+0x40], R3 ;  /* 0x000040030c00a986 */ /* 0x0007e2000c101124 */
[C---:B------:R-:W-:Y:S02]  /*a820*/  ISETP.LT.OR P2, PT, R0.reuse, 0x4a, !P5 ;  /* 0x0000004a0000780c */ /* 0x040fe40006f41670 */
[----:B------:R-:W-:Y:S02]  /*a830*/  @!P1 IADD3.X R9, R7, UR40, RZ, P4, !PT ;  /* 0x0000002807099c10 */ /* 0x000fe4000a7fe4ff */
[C---:B------:R-:W-:Y:S01]  /*a840*/  ISETP.LT.OR P4, PT, R0.reuse, 0x49, !P3 ;  /* 0x000000490000780c */ /* 0x040fe20005f81670 */
[----:B0-----:R-:W-:Y:S02]  /*a850*/  @!P0 IMAD.MOV.U32 R4, RZ, RZ, R6 ;  /* 0x000000ffff048224 */ /* 0x001fe400078e0006 */
[----:B------:R0:W-:Y:S01]  /*a860*/  @!P1 STG.E.U8 desc[UR36][R8.64+0x41], R59 ;  /* 0x0000413b08009986 */ /* 0x0001e2000c101124 */
[----:B------:R-:W-:Y:S01]  /*a870*/  @!P0 IMAD.MOV.U32 R5, RZ, RZ, R7 ;  /* 0x000000ffff058224 */ /* 0x000fe200078e0007 */
[----:B------:R-:W-:-:S04]  /*a880*/  ISETP.LT.OR P1, PT, R0, 0x4a, !P3 ;  /* 0x0000004a0000780c */ /* 0x000fc80005f21670 */
[-C--:B------:R-:W-:Y:S01]  /*a890*/  @!P2 IMAD R61, R61, R168.reuse, RZ ;  /* 0x000000a83d3da224 */ /* 0x080fe200078e02ff */
[----:B------:R4:W-:Y:S03]  /*a8a0*/  @!P0 STG.E.U8 desc[UR36][R4.64+0x48], R15 ;  /* 0x0000480f04008986 */ /* 0x0009e6000c101124 */
[----:B------:R-:W-:Y:S01]  /*a8b0*/  @!P4 IADD3 R10, P0, R6, UR41, RZ ;  /* 0x00000029060acc10 */ /* 0x000fe2000ff1e0ff */
[----:B---3--:R-:W-:-:S03]  /*a8c0*/  @!P4 IMAD R3, R62, R168, RZ ;  /* 0x000000a83e03c224 */ /* 0x008fc600078e02ff */
[----:B------:R-:W-:Y:S02]  /*a8d0*/  @!P4 IADD3.X R11, R7, UR40, RZ, P0, !PT ;  /* 0x00000028070bcc10 */ /* 0x000fe400087fe4ff */
[----:B0-----:R-:W-:Y:S01]  /*a8e0*/  @!P1 IADD3 R8, P0, R6, UR41, RZ ;  /* 0x0000002906089c10 */ /* 0x001fe2000ff1e0ff */
[----:B------:R-:W-:Y:S02]  /*a8f0*/  @!P1 IMAD R63, R63, R168, RZ ;  /* 0x000000a83f3f9224 */ /* 0x000fe400078e02ff */
[----:B----4-:R-:W-:Y:S01]  /*a900*/  @!P2 IMAD.MOV.U32 R4, RZ, RZ, R6 ;  /* 0x000000ffff04a224 */ /* 0x010fe200078e0006 */
[----:B------:R-:W-:Y:S01]  /*a910*/  @!P1 IADD3.X R9, R7, UR40, RZ, P0, !PT ;  /* 0x0000002807099c10 */ /* 0x000fe200087fe4ff */
[----:B------:R-:W-:Y:S01]  /*a920*/  @!P2 IMAD.MOV.U32 R5, RZ, RZ, R7 ;  /* 0x000000ffff05a224 */ /* 0x000fe200078e0007 */
[----:B------:R-:W-:-:S04]  /*a930*/  ISETP.LT.OR P0, PT, R0, 0x52, !P5 ;  /* 0x000000520000780c */ /* 0x000fc80006f01670 */
[----:B------:R0:W-:Y:S01]  /*a940*/  @!P2 STG.E.U8 desc[UR36][R4.64+0x49], R61 ;  /* 0x0000493d0400a986 */ /* 0x0001e2000c101124 */
[----:B------:R-:W-:-:S03]  /*a950*/  ISETP.LT.OR P2, PT, R0, 0x51, !P5 ;  /* 0x000000510000780c */ /* 0x000fc60006f41670 */
[----:B------:R3:W-:Y:S01]  /*a960*/  @!P4 STG.E.U8 desc[UR36][R10.64+0x48], R3 ;  /* 0x000048030a00c986 */ /* 0x0007e2000c101124 */
[----:B------:R-:W-:-:S03]  /*a970*/  ISETP.LT.OR P4, PT, R0, 0x51, !P3 ;  /* 0x000000510000780c */ /* 0x000fc60005f81670 */
[----:B------:R-:W-:Y:S01]  /*a980*/  @!P1 STG.E.U8 desc[UR36][R8.64+0x49], R63 ;  /* 0x0000493f08009986 */ /* 0x000fe2000c101124 */
[----:B------:R-:W-:Y:S01]  /*a990*/  ISETP.LT.OR P1, PT, R0, 0x52, !P3 ;  /* 0x000000520000780c */ /* 0x000fe20005f21670 */
[----:B------:R-:W-:-:S04]  /*a9a0*/  @!P0 IMAD R65, R65, R168, RZ ;  /* 0x000000a841418224 */ /* 0x000fc800078e02ff */
[-C--:B------:R-:W-:Y:S02]  /*a9b0*/  @!P2 IMAD R15, R64, R168.reuse, RZ ;  /* 0x000000a8400fa224 */ /* 0x080fe400078e02ff */
[----:B0-----:R-:W-:Y:S02]  /*a9c0*/  @!P2 IMAD.MOV.U32 R4, RZ, RZ, R6 ;  /* 0x000000ffff04a224 */ /* 0x001fe400078e0006 */
[----:B------:R-:W-:Y:S02]  /*a9d0*/  @!P2 IMAD.MOV.U32 R5, RZ, RZ, R7 ;  /* 0x000000ffff05a224 */ /* 0x000fe400078e0007 */
[-C--:B---3--:R-:W-:Y:S02]  /*a9e0*/  @!P4 IMAD R3, R66, R168.reuse, RZ ;  /* 0x000000a84203c224 */ /* 0x088fe400078e02ff */
[----:B------:R-:W-:Y:S01]  /*a9f0*/  @!P1 IMAD R67, R67, R168, RZ ;  /* 0x000000a843439224 */ /* 0x000fe200078e02ff */
[----:B------:R0:W-:Y:S01]  /*aa00*/  @!P2 STG.E.U8 desc[UR36][R4.64+0x50], R15 ;  /* 0x0000500f0400a986 */ /* 0x0001e2000c101124 */
[----:B------:R-:W-:-:S04]  /*aa10*/  @!P4 IADD3 R12, P2, R6, UR41, RZ ;  /* 0x00000029060ccc10 */ /* 0x000fc8000ff5e0ff */
[----:B------:R-:W-:Y:S02]  /*aa20*/  @!P4 IADD3.X R13, R7, UR40, RZ, P2, !PT ;  /* 0x00000028070dcc10 */ /* 0x000fe400097fe4ff */
[C---:B------:R-:W-:Y:S02]  /*aa30*/  ISETP.LT.OR P2, PT, R0.reuse, 0x59, !P3 ;  /* 0x000000590000780c */ /* 0x040fe40005f41670 */
[----:B------:R-:W-:Y:S01]  /*aa40*/  ISETP.LT.OR P3, PT, R0, 0x5a, !P3 ;  /* 0x0000005a0000780c */ /* 0x000fe20005f61670 */
[----:B0-----:R-:W-:Y:S02]  /*aa50*/  @!P0 IMAD.MOV.U32 R4, RZ, RZ, R6 ;  /* 0x000000ffff048224 */ /* 0x001fe400078e0006 */
[----:B------:R-:W-:-:S05]  /*aa60*/  @!P0 IMAD.MOV.U32 R5, RZ, RZ, R7 ;  /* 0x000000ffff058224 */ /* 0x000fca00078e0007 */
[----:B------:R-:W-:Y:S01]  /*aa70*/  @!P0 STG.E.U8 desc[UR36][R4.64+0x51], R65 ;  /* 0x0000514104008986 */ /* 0x000fe2000c101124 */
[C---:B------:R-:W-:Y:S02]  /*aa80*/  ISETP.LT.OR P0, PT, R0.reuse, 0x59, !P5 ;  /* 0x000000590000780c */ /* 0x040fe40006f01670 */
[----:B------:R-:W-:Y:S01]  /*aa90*/  ISETP.LT.OR P5, PT, R0, 0x5a, !P5 ;  /* 0x0000005a0000780c */ /* 0x000fe20006fa1670 */
[----:B------:R0:W-:Y:S01]  /*aaa0*/  @!P4 STG.E.U8 desc[UR36][R12.64+0x50], R3 ;  /* 0x000050030c00c986 */ /* 0x0001e2000c101124 */
[----:B------:R-:W-:Y:S01]  /*aab0*/  @!P1 IADD3 R8, P4, R6, UR41, RZ ;  /* 0x0000002906089c10 */ /* 0x000fe2000ff9e0ff */
[----:B------:R-:W-:-:S03]  /*aac0*/  @!P3 IMAD R71, R71, R168, RZ ;  /* 0x000000a84747b224 */ /* 0x000fc600078e02ff */
[----:B------:R-:W-:-:S05]  /*aad0*/  @!P1 IADD3.X R9, R7, UR40, RZ, P4, !PT ;  /* 0x0000002807099c10 */ /* 0x000fca000a7fe4ff */
[----:B------:R3:W-:Y:S01]  /*aae0*/  @!P1 STG.E.U8 desc[UR36][R8.64+0x51], R67 ;  /* 0x0000514308009986 */ /* 0x0007e2000c101124 */
[----:B------:R-:W-:Y:S01]  /*aaf0*/  @!P2 IADD3 R10, P1, R6, UR41, RZ ;  /* 0x00000029060aac10 */ /* 0x000fe2000ff3e0ff */
[-C--:B------:R-:W-:Y:S01]  /*ab00*/  @!P0 IMAD R15, R68, R168.reuse, RZ ;  /* 0x000000a8440f8224 */ /* 0x080fe200078e02ff */
[----:B0-----:R-:W-:Y:S01]  /*ab10*/  @!P3 IADD3 R12, P4, R6, UR41, RZ ;  /* 0x00000029060cbc10 */ /* 0x001fe2000ff9e0ff */
[----:B------:R-:W-:Y:S01]  /*ab20*/  @!P0 IMAD.MOV.U32 R4, RZ, RZ, R6 ;  /* 0x000000ffff048224 */ /* 0x000fe200078e0006 */
[C---:B------:R-:W-:Y:S01]  /*ab30*/  @!P2 IADD3.X R11, R7.reuse, UR40, RZ, P1, !PT ;  /* 0x00000028070bac10 */ /* 0x040fe20008ffe4ff */
[----:B------:R-:W-:Y:S01]  /*ab40*/  @!P0 IMAD.MOV.U32 R5, RZ, RZ, R7 ;  /* 0x000000ffff058224 */ /* 0x000fe200078e0007 */
[----:B------:R-:W-:Y:S01]  /*ab50*/  @!P3 IADD3.X R13, R7, UR40, RZ, P4, !PT ;  /* 0x00000028070dbc10 */ /* 0x000fe2000a7fe4ff */
[-C--:B------:R-:W-:Y:S02]  /*ab60*/  @!P5 IMAD R69, R69, R168.reuse, RZ ;  /* 0x000000a84545d224 */ /* 0x080fe400078e02ff */
[----:B------:R-:W-:Y:S01]  /*ab70*/  @!P2 IMAD R3, R70, R168, RZ ;  /* 0x000000a84603a224 */ /* 0x000fe200078e02ff */
[----:B------:R3:W-:Y:S04]  /*ab80*/  @!P0 STG.E.U8 desc[UR36][R4.64+0x58], R15 ;  /* 0x0000580f04008986 */ /* 0x0007e8000c101124 */
[----:B------:R3:W-:Y:S04]  /*ab90*/  @!P5 STG.E.U8 desc[UR36][R6.64+0x59], R69 ;  /* 0x000059450600d986 */ /* 0x0007e8000c101124 */
[----:B------:R3:W-:Y:S04]  /*aba0*/  @!P2 STG.E.U8 desc[UR36][R10.64+0x58], R3 ;  /* 0x000058030a00a986 */ /* 0x0007e8000c101124 */
[----:B------:R3:W-:Y:S02]  /*abb0*/  @!P3 STG.E.U8 desc[UR36][R12.64+0x59], R71 ;  /* 0x000059470c00b986 */ /* 0x0007e4000c101124 */
.L_x_319:
[----:B------:R-:W-:Y:S05]  /*abc0*/  BSYNC B0 ;  /* 0x0000000000007941 */ /* 0x000fea0003800000 */
.L_x_29:
[----:B------:R-:W-:Y:S01]  /*abd0*/  ULDC UR4, c[0x0][0xc] ;  /* 0x0000030000047ab9 */ /* 0x000fe20000000800 */
[----:B------:R-:W-:Y:S01]  /*abe0*/  ULDC UR5, c[0x0][0x10] ;  /* 0x0000040000057ab9 */ /* 0x000fe20000000800 */
[----:B--23--:R-:W2:Y:S01]  /*abf0*/  LDC R3, c[0x0][0x14] ;  /* 0x00000500ff037b82 */ /* 0x00cea20000000800 */
[----:B------:R-:W-:Y:S01]  /*ac00*/  UIMAD.WIDE.U32 UR4, UR4, UR5, URZ ;  /* 0x00000005040472a5 */ /* 0x000fe2000f8e003f */
[----:B0-----:R-:W-:Y:S01]  /*ac10*/  IMAD.MOV.U32 R4, RZ, RZ, R17 ;  /* 0x000000ffff047224 */ /* 0x001fe200078e0011 */
[----:B------:R-:W-:Y:S01]  /*ac20*/  PRMT R0, RZ, 0x7610, R0 ;  /* 0x00007610ff007816 */ /* 0x000fe20000000000 */
[----:B------:R-:W-:Y:S02]  /*ac30*/  IMAD.MOV.U32 R5, RZ, RZ, R16 ;  /* 0x000000ffff057224 */ /* 0x000fe400078e0010 */
[----:B------:R-:W-:Y:S02]  /*ac40*/  IMAD.MOV.U32 R19, RZ, RZ, -0x1 ;  /* 0xffffffffff137424 */ /* 0x000fe400078e00ff */
[----:B------:R-:W-:-:S02]  /*ac50*/  IMAD.MOV.U32 R18, RZ, RZ, -0x1 ;  /* 0xffffffffff127424 */ /* 0x000fc400078e00ff */
[----:B--2---:R-:W-:-:S04]  /*ac60*/  IMAD.WIDE.U32 R4, R3, UR4, R4 ;  /* 0x0000000403047c25 */ /* 0x004fc8000f8e0004 */
[----:B------:R-:W-:Y:S01]  /*ac70*/  IMAD R3, R3, UR5, RZ ;  /* 0x0000000503037c24 */ /* 0x000fe2000f8e02ff */
[----:B------:R-:W-:Y:S01]  /*ac80*/  ULDC.64 UR4, c[0x0][0x650] ;  /* 0x0001940000047ab9 */ /* 0x000fe20000000a00 */
[----:B------:R-:W-:Y:S01]  /*ac90*/  IMAD.MOV.U32 R17, RZ, RZ, R4 ;  /* 0x000000ffff117224 */ /* 0x000fe200078e0004 */
[----:B------:R-:W-:Y:S01]  /*aca0*/  ISETP.GE.U32.AND P0, PT, R4, UR4, PT ;  /* 0x0000000404007c0c */ /* 0x000fe2000bf06070 */
[----:B------:R-:W-:-:S05]  /*acb0*/  IMAD.IADD R16, R5, 0x1, R3 ;  /* 0x0000000105107824 */ /* 0x000fca00078e0203 */
[----:B------:R-:W-:-:S13]  /*acc0*/  ISETP.GE.U32.AND.EX P0, PT, R16, UR5, PT, P0 ;  /* 0x0000000510007c0c */ /* 0x000fda000bf06100 */
[----:B------:R-:W-:Y:S05]  /*acd0*/  @P0 BRA `(.L_x_320) ;  /* 0x0000000400700947 */ /* 0x000fea0003800000 */
[----:B------:R-:W0:Y:S01]  /*ace0*/  S2R R19, SR_CTAID.X ;  /* 0x0000000000137919 */ /* 0x000e220000002500 */
[----:B------:R-:W2:Y:S01]  /*acf0*/  LDC.64 R10, c[0x0][0x628] ;  /* 0x00018a00ff0a7b82 */ /* 0x000ea20000000a00 */
[----:B------:R-:W-:Y:S01]  /*ad00*/  ULDC UR4, c[0x0][0x150] ;  /* 0x0000540000047ab9 */ /* 0x000fe20000000800 */
[----:B----4-:R-:W-:Y:S01]  /*ad10*/  IMAD.MOV.U32 R8, RZ, RZ, R17 ;  /* 0x000000ffff087224 */ /* 0x010fe200078e0011 */
[----:B------:R-:W3:Y:S01]  /*ad20*/  S2R R21, SR_CTAID.Y ;  /* 0x0000000000157919 */ /* 0x000ee20000002600 */
[----:B------:R-:W-:-:S04]  /*ad30*/  IMAD.MOV.U32 R9, RZ, RZ, R16 ;  /* 0x000000ffff097224 */ /* 0x000fc800078e0010 */
[----:B------:R-:W4:Y:S08]  /*ad40*/  LDC R22, c[0x0][0x144] ;  /* 0x00005100ff167b82 */ /* 0x000f300000000800 */
[----:B------:R-:W1:Y:S08]  /*ad50*/  LDC R12, c[0x0][0x630] ;  /* 0x00018c00ff0c7b82 */ /* 0x000e700000000800 */
[----:B------:R-:W1:Y:S01]  /*ad60*/  LDC.64 R14, c[0x0][0x620] ;  /* 0x00018800ff0e7b82 */ /* 0x000e620000000a00 */
[----:B--2---:R-:W-:-:S04]  /*ad70*/  ISETP.NE.U32.AND P0, PT, R10, RZ, PT ;  /* 0x000000ff0a00720c */ /* 0x004fc80003f05070 */
[----:B------:R-:W-:Y:S02]  /*ad80*/  ISETP.NE.AND.EX P0, PT, R11, RZ, PT, P0 ;  /* 0x000000ff0b00720c */ /* 0x000fe40003f05300 */
[----:B0-----:R-:W-:-:S05]  /*ad90*/  I2FP.F32.U32 R0, R19 ;  /* 0x0000001300007245 */ /* 0x001fca0000201000 */
[----:B------:R-:W-:-:S04]  /*ada0*/  FMUL R0, R0, UR4 ;  /* 0x0000000400007c20 */ /* 0x000fc80008400000 */
[----:B------:R0:W2:Y:S02]  /*adb0*/  F2I.U32.TRUNC.NTZ R20, R0 ;  /* 0x0000000000147305 */ /* 0x0000a4000020f000 */
[----:B---34-:R-:W-:Y:S05]  /*adc0*/  @!P0 BRA `(.L_x_321) ;  /* 0x0000000000288947 */ /* 0x018fea0003800000 */
[----:B0-----:R-:W0:Y:S02]  /*add0*/  LDC R0, c[0x0][0x634] ;  /* 0x00018d00ff007b82 */ /* 0x001e240000000800 */
        /* <DEDUP_REMOVED lines=9> */
.L_x_321:
[-CC-:B-1----:R-:W-:Y:S01]  /*ae70*/  SHF.R.U64 R18, R8, R12.reuse, R9.reuse ;  /* 0x0000000c08127219 */ /* 0x182fe20000001209 */
[----:B------:R-:W1:Y:S01]  /*ae80*/  LDC.64 R26, c[0x0][0x640] ;  /* 0x00019000ff1a7b82 */ /* 0x000e620000000a00 */
[----:B0-----:R-:W-:Y:S01]  /*ae90*/  SHF.R.U32.HI R0, RZ, R12, R9 ;  /* 0x0000000cff007219 */ /* 0x001fe20000011609 */
[----:B------:R-:W-:Y:S01]  /*aea0*/  IMAD.MOV.U32 R4, RZ, RZ, R17 ;  /* 0x000000ffff047224 */ /* 0x000fe200078e0011 */
[----:B------:R-:W-:Y:S01]  /*aeb0*/  IADD3 R3, P0, RZ, -R18, RZ ;  /* 0x80000012ff037210 */ /* 0x000fe20007f1e0ff */
[----:B--2---:R-:W-:Y:S01]  /*aec0*/  IMAD.MOV R20, RZ, RZ, -R20 ;  /* 0x000000ffff147224 */ /* 0x004fe200078e0a14 */
[----:B------:R-:W-:Y:S01]  /*aed0*/  ULDC UR4, c[0x0][0x154] ;  /* 0x0000550000047ab9 */ /* 0x000fe20000000800 */
[----:B------:R-:W-:Y:S02]  /*aee0*/  IMAD.MOV.U32 R7, RZ, RZ, 0x1 ;  /* 0x00000001ff077424 */ /* 0x000fe400078e00ff */
[----:B------:R-:W0:Y:S01]  /*aef0*/  LDC R6, c[0x0][0x618] ;  /* 0x00018600ff067b82 */ /* 0x000e220000000800 */
[----:B------:R-:W-:-:S02]  /*af00*/  IMAD.X R5, RZ, RZ, ~R0, P0 ;  /* 0x000000ffff057224 */ /* 0x000fc400000e0e00 */
[----:B------:R-:W-:Y:S02]  /*af10*/  IMAD R19, R22, R20, R19 ;  /* 0x0000001416137224 */ /* 0x000fe400078e0213 */
[-C--:B------:R-:W-:Y:S02]  /*af20*/  IMAD R0, R5, R14.reuse, RZ ;  /* 0x0000000e05007224 */ /* 0x080fe400078e02ff */
[----:B------:R-:W-:Y:S01]  /*af30*/  IMAD.MOV.U32 R5, RZ, RZ, R16 ;  /* 0x000000ffff057224 */ /* 0x000fe200078e0010 */
[----:B------:R-:W2:Y:S01]  /*af40*/  LDC R8, c[0x0][0x608] ;  /* 0x00018200ff087b82 */ /* 0x000ea20000000800 */
[----:B------:R-:W-:-:S04]  /*af50*/  IMAD.WIDE.U32 R4, R3, R14, R4 ;  /* 0x0000000e03047225 */ /* 0x000fc800078e0004 */
[----:B------:R-:W-:-:S03]  /*af60*/  IMAD R3, R3, R15, R0 ;  /* 0x0000000f03037224 */ /* 0x000fc600078e0200 */
[----:B------:R-:W3:Y:S01]  /*af70*/  LDC R24, c[0x0][0x658] ;  /* 0x00019600ff187b82 */ /* 0x000ee20000000800 */
[----:B------:R-:W-:Y:S01]  /*af80*/  I2FP.F32.U32 R0, R21 ;  /* 0x0000001500007245 */ /* 0x000fe20000201000 */
[----:B------:R-:W-:Y:S01]  /*af90*/  IMAD.IADD R3, R5, 0x1, R3 ;  /* 0x0000000105037824 */ /* 0x000fe200078e0203 */
[----:B-1----:R-:W-:Y:S01]  /*afa0*/  ISETP.NE.U32.AND P0, PT, R26, RZ, PT ;  /* 0x000000ff1a00720c */ /* 0x002fe20003f05070 */
[----:B------:R-:W-:Y:S02]  /*afb0*/  IMAD.MOV.U32 R5, RZ, RZ, -0x1 ;  /* 0xffffffffff057424 */ /* 0x000fe400078e00ff */
[----:B------:R-:W-:Y:S02]  /*afc0*/  FMUL R0, R0, UR4 ;  /* 0x0000000400007c20 */ /* 0x000fe40008400000 */
[----:B------:R-:W1:Y:S01]  /*afd0*/  LDC R20, c[0x0][0x148] ;  /* 0x00005200ff147b82 */ /* 0x000e620000000800 */
[----:B0-----:R-:W-:Y:S01]  /*afe0*/  SHF.R.U64 R12, R4, R6, R3 ;  /* 0x00000006040c7219 */ /* 0x001fe20000001203 */
[----:B------:R0:W4:Y:S01]  /*aff0*/  F2I.U32.TRUNC.NTZ R13, R0 ;  /* 0x00000000000d7305 */ /* 0x000122000020f000 */
[----:B------:R-:W-:-:S02]  /*b000*/  ISETP.NE.AND.EX P0, PT, R27, RZ, PT, P0 ;  /* 0x000000ff1b00720c */ /* 0x000fc40003f05300 */
[----:B------:R-:W-:-:S03]  /*b010*/  SHF.R.U32.HI R3, RZ, R6, R3 ;  /* 0x00000006ff037219 */ /* 0x000fc60000011603 */
[----:B------:R-:W0:Y:S01]  /*b020*/  LDC R15, c[0x0][0x600] ;  /* 0x00018000ff0f7b82 */ /* 0x000e220000000800 */
[-CC-:B--2---:R-:W-:Y:S02]  /*b030*/  SHF.R.U64 R10, R12, R8.reuse, R3.reuse ;  /* 0x000000080c0a7219 */ /* 0x184fe40000001203 */
[----:B------:R-:W-:-:S05]  /*b040*/  SHF.R.U32.HI R3, RZ, R8, R3 ;  /* 0x00000008ff037219 */ /* 0x000fca0000011603 */
[----:B------:R-:W2:Y:S01]  /*b050*/  LDC R22, c[0x0][0x648] ;  /* 0x00019200ff167b82 */ /* 0x000ea20000000800 */
[-C--:B---3--:R-:W-:Y:S02]  /*b060*/  SHF.L.U32 R4, R5, R24.reuse, RZ ;  /* 0x0000001805047219 */ /* 0x088fe400000006ff */
[-CC-:B------:R-:W-:Y:S02]  /*b070*/  SHF.R.U64 R14, R10, R24.reuse, R3.reuse ;  /* 0x000000180a0e7219 */ /* 0x180fe40000001203 */
[----:B------:R-:W-:Y:S02]  /*b080*/  SHF.R.U32.HI R5, RZ, R24, R3 ;  /* 0x00000018ff057219 */ /* 0x000fe40000011603 */
[----:B------:R-:W-:Y:S01]  /*b090*/  LOP3.LUT R25, RZ, R4, RZ, 0x33, !PT ;  /* 0x00000004ff197212 */ /* 0x000fe200078e33ff */
[----:B------:R-:W3:Y:S01]  /*b0a0*/  LDC R28, c[0x0][0x638] ;  /* 0x00018e00ff1c7b82 */ /* 0x000ee20000000800 */
[----:B------:R-:W-:Y:S01]  /*b0b0*/  SHF.L.U32 R24, R7, R24, RZ ;  /* 0x0000001807187219 */ /* 0x000fe200000006ff */
[----:B------:R-:W-:-:S06]  /*b0c0*/  IMAD.MOV.U32 R4, RZ, RZ, R14 ;  /* 0x000000ffff047224 */ /* 0x000fcc00078e000e */
[----:B------:R-:W0:Y:S01]  /*b0d0*/  LDC R29, c[0x0][0x610] ;  /* 0x00018400ff1d7b82 */ /* 0x000e220000000800 */
[----:B----4-:R-:W-:Y:S05]  /*b0e0*/  @!P0 BRA `(.L_x_322) ;  /* 0x0000000000288947 */ /* 0x010fea0003800000 */
[----:B------:R-:W4:Y:S02]  /*b0f0*/  LDC R3, c[0x0][0x64c] ;  /* 0x00019300ff037b82 */ /* 0x000f240000000800 */
[----:B----4-:R-:W-:-:S05]  /*b100*/  IADD3 R3, P0, R14, R3, RZ ;  /* 0x000000030e037210 */ /* 0x010fca0007f1e0ff */
        /* <DEDUP_REMOVED lines=8> */
.L_x_322:
[----:B------:R-:W4:Y:S01]  /*b190*/  LDC R3, c[0x0][0x65c] ;  /* 0x00019700ff037b82 */ /* 0x000f220000000800 */
[----:B0-2---:R-:W-:Y:S01]  /*b1a0*/  SHF.R.U64 R0, R4, R22, R5 ;  /* 0x0000001604007219 */ /* 0x005fe20000001205 */
[----:B------:R-:W-:Y:S01]  /*b1b0*/  VIADD R7, R15, 0xffffffff ;  /* 0xffffffff0f077836 */ /* 0x000fe20000000000 */
[----:B------:R-:W-:Y:S01]  /*b1c0*/  LOP3.LUT R5, R10, R25, RZ, 0xc0, !PT ;  /* 0x000000190a057212 */ /* 0x000fe200078ec0ff */
[----:B------:R-:W-:Y:S02]  /*b1d0*/  IMAD.MOV R13, RZ, RZ, -R13 ;  /* 0x000000ffff0d7224 */ /* 0x000fe400078e0a0d */
[----:B------:R-:W-:Y:S02]  /*b1e0*/  IMAD.MOV.U32 R4, RZ, RZ, 0x1 ;  /* 0x00000001ff047424 */ /* 0x000fe400078e00ff */
[----:B------:R-:W-:Y:S01]  /*b1f0*/  IMAD R22, R24, R0, R5 ;  /* 0x0000000018167224 */ /* 0x000fe200078e0205 */
[----:B------:R-:W-:Y:S02]  /*b200*/  LOP3.LUT R5, R12, R7, RZ, 0xc0, !PT ;  /* 0x000000070c057212 */ /* 0x000fe400078ec0ff */
[----:B----4-:R-:W-:Y:S01]  /*b210*/  ISETP.NE.AND P0, PT, R3, 0x1, PT ;  /* 0x000000010300780c */ /* 0x010fe20003f05270 */
[----:B------:R-:W-:-:S04]  /*b220*/  IMAD.MOV R3, RZ, RZ, -R0 ;  /* 0x000000ffff037224 */ /* 0x000fc800078e0a00 */
[----:B---3--:R-:W-:-:S04]  /*b230*/  IMAD R0, R3, R28, R14 ;  /* 0x0000001c03007224 */ /* 0x008fc800078e020e */
[----:B------:R-:W-:Y:S01]  /*b240*/  IMAD R3, R0, R15, R5 ;  /* 0x0000000f00037224 */ /* 0x000fe200078e0205 */
[----:B------:R-:W-:-:S03]  /*b250*/  PRMT R0, R4, 0x7610, R0 ;  /* 0x0000761004007816 */ /* 0x000fc60000000000 */
[----:B-1----:R-:W-:-:S04]  /*b260*/  @P0 IMAD R19, R20, R13, R21 ;  /* 0x0000000d14130224 */ /* 0x002fc800078e0215 */
[----:B------:R-:W-:-:S05]  /*b270*/  IMAD R22, R22, R29, R19 ;  /* 0x0000001d16167224 */ /* 0x000fca00078e0213 */
[----:B------:R-:W-:Y:S02]  /*b280*/  SEL R19, R3, R22, !P0 ;  /* 0x0000001603137207 */ /* 0x000fe40004000000 */
[----:B------:R-:W-:-:S07]  /*b290*/  SEL R22, R22, R3, !P0 ;  /* 0x0000000316167207 */ /* 0x000fce0004000000 */
.L_x_320:
[----:B------:R-:W-:-:S13]  /*b2a0*/  LOP3.LUT P0, RZ, R0, 0xff, RZ, 0xc0, !PT ;  /* 0x000000ff00ff7812 */ /* 0x000fda000780c0ff */
[----:B------:R-:W-:Y:S05]  /*b2b0*/  @P0 BRA `(.L_x_323) ;  /* 0xffffff5c00940947 */ /* 0x000fea000383ffff */
[----:B------:R-:W-:Y:S05]  /*b2c0*/  EXIT ;  /* 0x000000000000794d */ /* 0x000fea0003800000 */
.L_x_4:
[----:B0-----:R-:W-:Y:S01]  /*b2d0*/  ULDC.64 UR4, c[0x0][0x650] ;  /* 0x0001940000047ab9 */ /* 0x001fe20000000a00 */
        /* <DEDUP_REMOVED lines=25> */
.L_x_325:
[--C-:B------:R-:W-:Y:S01]  /*b470*/  SHF.R.U64 R12, R10, R14, R11.reuse ;  /* 0x0000000e0a0c7219 */ /* 0x100fe2000000120b */
[----:B------:R-:W0:Y:S01]  /*b480*/  LDC R20, c[0x0][0x618] ;  /* 0x00018600ff147b82 */ /* 0x000e220000000800 */
[----:B------:R-:W-:Y:S01]  /*b490*/  I2FP.F32.U32 R8, R4 ;  /* 0x0000000400087245 */ /* 0x000fe20000201000 */
[----:B------:R-:W-:Y:S01]  /*b4a0*/  ULDC UR4, c[0x0][0x150] ;  /* 0x0000540000047ab9 */ /* 0x000fe20000000800 */
[----:B------:R-:W-:Y:S01]  /*b4b0*/  SHF.R.U32.HI R5, RZ, R14, R11 ;  /* 0x0000000eff057219 */ /* 0x000fe2000001160b */
[----:B------:R-:W-:Y:S01]  /*b4c0*/  IMAD.MOV.U32 R6, RZ, RZ, R17 ;  /* 0x000000ffff067224 */ /* 0x000fe200078e0011 */
[----:B------:R-:W-:Y:S01]  /*b4d0*/  IADD3 R9, P0, RZ, -R12, RZ ;  /* 0x8000000cff097210 */ /* 0x000fe20007f1e0ff */
[----:B------:R-:W-:Y:S01]  /*b4e0*/  FMUL R11, R8, UR4 ;  /* 0x00000004080b7c20 */ /* 0x000fe20008400000 */
[----:B------:R-:W-:Y:S01]  /*b4f0*/  IMAD.MOV.U32 R7, RZ, RZ, R16 ;  /* 0x000000ffff077224 */ /* 0x000fe200078e0010 */
[----:B------:R-:W1:Y:S01]  /*b500*/  LDC.64 R24, c[0x0][0x640] ;  /* 0x00019000ff187b82 */ /* 0x000e620000000a00 */
[----:B------:R-:W-:Y:S01]  /*b510*/  ULDC UR4, c[0x0][0x154] ;  /* 0x0000550000047ab9 */ /* 0x000fe20000000800 */
[----:B------:R-:W-:-:S02]  /*b520*/  IMAD.X R5, RZ, RZ, ~R5, P0 ;  /* 0x000000ffff057224 */ /* 0x000fc400000e0e05 */
[----:B------:R-:W2:Y:S01]  /*b530*/  F2I.U32.TRUNC.NTZ R11, R11 ;  /* 0x0000000b000b7305 */ /* 0x000ea2000020f000 */
[----:B------:R-:W-:-:S03]  /*b540*/  IMAD.WIDE.U32 R6, R9, R18, R6 ;  /* 0x0000001209067225 */ /* 0x000fc600078e0006 */
[----:B------:R-:W3:Y:S01]  /*b550*/  LDC R13, c[0x0][0x144] ;  /* 0x00005100ff0d7b82 */ /* 0x000ee20000000800 */
[----:B------:R-:W-:-:S04]  /*b560*/  IMAD R8, R5, R18, RZ ;  /* 0x0000001205087224 */ /* 0x000fc800078e02ff */
[----:B------:R-:W-:Y:S02]  /*b570*/  IMAD R5, R9, R19, R8 ;  /* 0x0000001309057224 */ /* 0x000fe400078e0208 */
[----:B------:R-:W-:Y:S01]  /*b580*/  IMAD.MOV.U32 R8, RZ, RZ, -0x1 ;  /* 0xffffffffff087424 */ /* 0x000fe200078e00ff */
[----:B------:R-:W4:Y:S01]  /*b590*/  LDC R14, c[0x0][0x608] ;  /* 0x00018200ff0e7b82 */ /* 0x000f220000000800 */
[----:B------:R-:W-:Y:S01]  /*b5a0*/  IMAD.IADD R5, R7, 0x1, R5 ;  /* 0x0000000107057824 */ /* 0x000fe200078e0205 */
[----:B------:R-:W-:-:S04]  /*b5b0*/  I2FP.F32.U32 R7, R3 ;  /* 0x0000000300077245 */ /* 0x000fc80000201000 */
[-C--:B0-----:R-:W-:Y:S01]  /*b5c0*/  SHF.R.U64 R10, R6, R20.reuse, R5 ;  /* 0x00000014060a7219 */ /* 0x081fe20000001205 */
[----:B--2---:R-:W-:Y:S01]  /*b5d0*/  IMAD.MOV R6, RZ, RZ, -R11 ;  /* 0x000000ffff067224 */ /* 0x004fe200078e0a0b */
[----:B------:R-:W0:Y:S01]  /*b5e0*/  LDC R9, c[0x0][0x658] ;  /* 0x00019600ff097b82 */ /* 0x000e220000000800 */
[----:B-1----:R-:W-:Y:S01]  /*b5f0*/  ISETP.NE.U32.AND P0, PT, R24, RZ, PT ;  /* 0x000000ff1800720c */ /* 0x002fe20003f05070 */
[----:B------:R-:W-:Y:S01]  /*b600*/  FMUL R7, R7, UR4 ;  /* 0x0000000407077c20 */ /* 0x000fe20008400000 */
[----:B------:R-:W-:Y:S02]  /*b610*/  SHF.R.U32.HI R5, RZ, R20, R5 ;  /* 0x00000014ff057219 */ /* 0x000fe40000011605 */
[----:B------:R-:W-:-:S03]  /*b620*/  ISETP.NE.AND.EX P0, PT, R25, RZ, PT, P0 ;  /* 0x000000ff1900720c */ /* 0x000fc60003f05300 */
[----:B------:R-:W1:Y:S01]  /*b630*/  LDC R18, c[0x0][0x148] ;  /* 0x00005200ff127b82 */ /* 0x000e620000000800 */
[----:B---3--:R-:W-:Y:S02]  /*b640*/  IMAD R21, R13, R6, R4 ;  /* 0x000000060d157224 */ /* 0x008fe400078e0204 */
[----:B------:R-:W-:-:S05]  /*b650*/  IMAD.MOV.U32 R6, RZ, RZ, 0x1 ;  /* 0x00000001ff067424 */ /* 0x000fca00078e00ff */
[----:B------:R-:W2:Y:S01]  /*b660*/  LDC R19, c[0x0][0x600] ;  /* 0x00018000ff137b82 */ /* 0x000ea20000000800 */
[-CC-:B----4-:R-:W-:Y:S02]  /*b670*/  SHF.R.U64 R13, R10, R14.reuse, R5.reuse ;  /* 0x0000000e0a0d7219 */ /* 0x190fe40000001205 */
[----:B------:R-:W-:Y:S02]  /*b680*/  SHF.R.U32.HI R4, RZ, R14, R5 ;  /* 0x0000000eff047219 */ /* 0x000fe40000011605 */
[----:B------:R3:W4:Y:S03]  /*b690*/  F2I.U32.TRUNC.NTZ R14, R7 ;  /* 0x00000007000e7305 */ /* 0x000726000020f000 */
[----:B------:R-:W1:Y:S01]  /*b6a0*/  LDC R22, c[0x0][0x648] ;  /* 0x00019200ff167b82 */ /* 0x000e620000000800 */
[-C--:B0-----:R-:W-:Y:S02]  /*b6b0*/  SHF.R.U64 R15, R13, R9.reuse, R4 ;  /* 0x000000090d0f7219 */ /* 0x081fe40000001204 */
[----:B------:R-:W-:-:S02]  /*b6c0*/  SHF.L.U32 R8, R8, R9, RZ ;  /* 0x0000000908087219 */ /* 0x000fc400000006ff */
[-C--:B------:R-:W-:Y:S01]  /*b6d0*/  SHF.R.U32.HI R5, RZ, R9.reuse, R4 ;  /* 0x00000009ff057219 */ /* 0x080fe20000011604 */
[----:B------:R-:W-:Y:S01]  /*b6e0*/  IMAD.MOV.U32 R4, RZ, RZ, R15 ;  /* 0x000000ffff047224 */ /* 0x000fe200078e000f */
[----:B------:R-:W-:Y:S01]  /*b6f0*/  SHF.L.U32 R20, R6, R9, RZ ;  /* 0x0000000906147219 */ /* 0x000fe200000006ff */
[----:B------:R-:W0:Y:S01]  /*b700*/  LDC R26, c[0x0][0x638] ;  /* 0x00018e00ff1a7b82 */ /* 0x000e220000000800 */
[----:B------:R-:W-:-:S07]  /*b710*/  LOP3.LUT R28, RZ, R8, RZ, 0x33, !PT ;  /* 0x00000008ff1c7212 */ /* 0x000fce00078e33ff */
        /* <DEDUP_REMOVED lines=12> */
.L_x_326:
[----:B------:R-:W3:Y:S01]  /*b7e0*/  LDC R6, c[0x0][0x65c] ;  /* 0x00019700ff067b82 */ /* 0x000ee20000000800 */
[----:B-1----:R-:W-:Y:S01]  /*b7f0*/  SHF.R.U64 R5, R4, R22, R5 ;  /* 0x0000001604057219 */ /* 0x002fe20000001205 */
[----:B--2---:R-:W-:Y:S01]  /*b800*/  VIADD R7, R19, 0xffffffff ;  /* 0xffffffff13077836 */ /* 0x004fe20000000000 */
[----:B------:R-:W-:Y:S01]  /*b810*/  LOP3.LUT R4, R13, R28, RZ, 0xc0, !PT ;  /* 0x0000001c0d047212 */ /* 0x000fe200078ec0ff */
[----:B------:R-:W-:Y:S02]  /*b820*/  IMAD.MOV R14, RZ, RZ, -R14 ;  /* 0x000000ffff0e7224 */ /* 0x000fe400078e0a0e */
[----:B------:R-:W-:Y:S01]  /*b830*/  IMAD.MOV.U32 R8, RZ, RZ, R12 ;  /* 0x000000ffff087224 */ /* 0x000fe200078e000c */
[----:B------:R-:W-:Y:S01]  /*b840*/  LOP3.LUT R10, R10, R7, RZ, 0xc0, !PT ;  /* 0x000000070a0a7212 */ /* 0x000fe200078ec0ff */
[----:B------:R-:W-:Y:S01]  /*b850*/  IMAD R4, R20, R5, R4 ;  /* 0x0000000514047224 */ /* 0x000fe200078e0204 */
[----:B---3--:R-:W-:Y:S01]  /*b860*/  ISETP.NE.AND P0, PT, R6, 0x1, PT ;  /* 0x000000010600780c */ /* 0x008fe20003f05270 */
[----:B------:R-:W-:-:S12]  /*b870*/  IMAD.MOV R6, RZ, RZ, -R5 ;  /* 0x000000ffff067224 */ /* 0x000fd800078e0a05 */
[----:B------:R-:W-:Y:S02]  /*b880*/  @P0 IMAD R21, R18, R14, R3 ;  /* 0x0000000e12150224 */ /* 0x000fe400078e0203 */
[----:B0-----:R-:W-:Y:S02]  /*b890*/  IMAD R3, R6, R26, R15 ;  /* 0x0000001a06037224 */ /* 0x001fe400078e020f */
[----:B------:R-:W-:Y:S02]  /*b8a0*/  IMAD R7, R4, R27, R21 ;  /* 0x0000001b04077224 */ /* 0x000fe400078e0215 */
[----:B------:R-:W-:Y:S02]  /*b8b0*/  IMAD R4, R3, R19, R10 ;  /* 0x0000001303047224 */ /* 0x000fe400078e020a */
[----:B------:R-:W-:-:S03]  /*b8c0*/  IMAD.MOV.U32 R6, RZ, RZ, 0x1 ;  /* 0x00000001ff067424 */ /* 0x000fc600078e00ff */
[----:B------:R-:W-:Y:S02]  /*b8d0*/  SEL R9, R4, R7, !P0 ;  /* 0x0000000704097207 */ /* 0x000fe40004000000 */
[----:B------:R-:W-:-:S07]  /*b8e0*/  SEL R7, R7, R4, !P0 ;  /* 0x0000000407077207 */ /* 0x000fce0004000000 */
.L_x_324:
[----:B------:R-:W-:-:S08]  /*b8f0*/  NOP ;  /* 0x0000000000007918 */ /* 0x000fd00000000000 */
[----:B------:R-:W0:-:S00]  /*b900*/  USETMAXREG.DEALLOC.CTAPOOL 0x28 ;  /* 0x00000028000079c8 */ /* 0x000e0000080e0500 */
[----:B0-----:R-:W-:-:S13]  /*b910*/  ISETP.NE.AND P0, PT, R0, RZ, PT ;  /* 0x000000ff0000720c */ /* 0x001fda0003f05270 */
[----:B------:R-:W-:Y:S05]  /*b920*/  @P0 EXIT ;  /* 0x000000000000094d */ /* 0x000fea0003800000 */
[----:B------:R-:W-:Y:S01]  /*b930*/  LOP3.LUT P0, RZ, R6, 0xff, RZ, 0xc0, !PT ;  /* 0x000000ff06ff7812 */ /* 0x000fe2000780c0ff */
[----:B------:R-:W-:Y:S02]  /*b940*/  IMAD.MOV.U32 R0, RZ, RZ, 0x1 ;  /* 0x00000001ff007424 */ /* 0x000fe400078e00ff */
[----:B------:R-:W-:-:S10]  /*b950*/  IMAD.MOV.U32 R12, RZ, RZ, RZ ;  /* 0x000000ffff0c7224 */ /* 0x000fd400078e00ff */
[----:B------:R-:W-:Y:S05]  /*b960*/  @!P0 BRA `(.L_x_327) ;  /* 0x0000000c003c8947 */ /* 0x000fea0003800000 */
[----:B------:R-:W0:Y:S01]  /*b970*/  LDC R0, c[0x0][0x28c] ;  /* 0x0000a300ff007b82 */ /* 0x000e220000000800 */
[----:B------:R-:W-:Y:S01]  /*b980*/  ULDC UR5, c[0x0][0x600] ;  /* 0x0001800000057ab9 */ /* 0x000fe20000000800 */
[----:B------:R-:W-:Y:S01]  /*b990*/  ULDC UR4, c[0x0][0xc] ;  /* 0x0000030000047ab9 */ /* 0x000fe20000000800 */
[----:B------:R-:W-:Y:S01]  /*b9a0*/  UIADD3 UR16, UR5, -0x1, URZ ;  /* 0xffffffff05107890 */ /* 0x000fe2000fffe03f */
[C---:B------:R-:W-:Y:S01]  /*b9b0*/  LOP3.LUT P2, RZ, R23.reuse, 0x7f, RZ, 0xc0, !PT ;  /* 0x0000007f17ff7812 */ /* 0x040fe2000784c0ff */
[----:B------:R-:W-:Y:S01]  /*b9c0*/  ULDC UR6, c[0x0][0x658] ;  /* 0x0001960000067ab9 */ /* 0x000fe20000000800 */
[----:B------:R-:W-:Y:S01]  /*b9d0*/  ULDC UR5, c[0x0][0x10] ;  /* 0x0000040000057ab9 */ /* 0x000fe20000000800 */
[----:B------:R-:W-:Y:S01]  /*b9e0*/  UMOV UR7, 0xffffffff ;  /* 0xffffffff00077882 */ /* 0x000fe20000000000 */
[----:B------:R-:W-:Y:S01]  /*b9f0*/  UMOV UR8, 0x1 ;  /* 0x0000000100087882 */ /* 0x000fe20000000000 */
[----:B------:R-:W-:Y:S01]  /*ba00*/  UIMAD.WIDE.U32 UR4, UR4, UR5, URZ ;  /* 0x00000005040472a5 */ /* 0x000fe2000f8e003f */
[----:B------:R-:W-:Y:S01]  /*ba10*/  LOP3.LUT P0, RZ, R23, 0x1f, RZ, 0xc0, !PT ;  /* 0x0000001f17ff7812 */ /* 0x000fe2000780c0ff */
[----:B------:R-:W-:Y:S01]  /*ba20*/  USHF.L.U32 UR7, UR7, UR6, URZ ;  /* 0x0000000607077299 */ /* 0x000fe2000800063f */
[----:B------:R-:W-:Y:S01]  /*ba30*/  BSSY B0, `(.L_x_327) ;  /* 0x00000c2000007945 */ /* 0x000fe20003800000 */
[----:B------:R-:W-:Y:S01]  /*ba40*/  USHF.L.U32 UR18, UR8, UR6, URZ ;  /* 0x0000000608127299 */ /* 0x000fe2000800063f */
[----:B------:R-:W-:Y:S01]  /*ba50*/  IMAD.MOV.U32 R13, RZ, RZ, 0x1 ;  /* 0x00000001ff0d7424 */ /* 0x000fe200078e00ff */
[----:B------:R-:W-:Y:S01]  /*ba60*/  LOP3.LUT R11, R2, 0x2, RZ, 0xfc, !PT ;  /* 0x00000002020b7812 */ /* 0x000fe200078efcff */
[----:B------:R-:W-:Y:S01]  /*ba70*/  ULDC UR6, c[0x0][0x14] ;  /* 0x0000050000067ab9 */ /* 0x000fe20000000800 */
[----:B------:R-:W-:Y:S01]  /*ba80*/  PLOP3.LUT P0, PT, P0, P2, PT, 0x8a, 0x0 ;  /* 0x000000000000781c */ /* 0x000fe20000705172 */
[----:B------:R-:W-:Y:S01]  /*ba90*/  UIMAD.WIDE.U32 UR20, UR4, UR6, URZ ;  /* 0x00000006041472a5 */ /* 0x000fe2000f8e003f */
[----:B------:R-:W-:Y:S01]  /*baa0*/  IMAD.MOV.U32 R12, RZ, RZ, RZ ;  /* 0x000000ffff0c7224 */ /* 0x000fe200078e00ff */
[----:B------:R-:W-:-:S02]  /*bab0*/  UIMAD UR13, UR5, UR6, URZ ;  /* 0x00000006050d72a4 */ /* 0x000fc4000f8e023f */
[----:B------:R-:W-:Y:S01]  /*bac0*/  ULOP3.LUT UR17, URZ, UR7, URZ, 0x33, !UPT ;  /* 0x000000073f117292 */ /* 0x000fe2000f8e333f */
[----:B0-----:R-:W-:Y:S01]  /*bad0*/  VIADD R0, R0, 0x1f ;  /* 0x0000001f00007836 */ /* 0x001fe20000000000 */
[----:B------:R-:W-:Y:S01]  /*bae0*/  UIADD3 UR13, UR21, UR13, URZ ;  /* 0x0000000d150d7290 */ /* 0x000fe2000fffe03f */
[----:B------:R-:W-:-:S03]  /*baf0*/  ULDC.64 UR22, c[0x0][0x198] ;  /* 0x0000660000167ab9 */ /* 0x000fc60000000a00 */
[----:B------:R-:W-:-:S04]  /*bb00*/  SHF.R.S32.HI R3, RZ, 0x1f, R0 ;  /* 0x0000001fff037819 */ /* 0x000fc80000011400 */
[----:B------:R-:W-:Y:S01]  /*bb10*/  LEA.HI R3, R3, R0, RZ, 0x5 ;  /* 0x0000000003037211 */ /* 0x000fe200078f28ff */
[----:B------:R-:W-:-:S03]  /*bb20*/  IMAD.MOV.U32 R0, RZ, RZ, 0x1 ;  /* 0x00000001ff007424 */ /* 0x000fc600078e00ff */
[----:B------:R-:W-:-:S05]  /*bb30*/  SHF.R.S32.HI R3, RZ, 0x5, R3 ;  /* 0x00000005ff037819 */ /* 0x000fca0000011403 */
[----:B------:R-:W-:-:S07]  /*bb40*/  VIADD R10, R3, 0x1 ;  /* 0x00000001030a7836 */ /* 0x000fce0000000000 */
.L_x_339:
[----:B------:R-:W-:-:S03]  /*bb50*/  UMOV UR4, 0xffffffff ;  /* 0xffffffff00047882 */ /* 0x000fc60000000000 */
[----:B------:R-:W-:Y:S05]  /*bb60*/  BRA.DIV UR4, `(.L_x_328) ;  /* 0x0000001604307947 */ /* 0x000fea000b800000 */
[----:B------:R-:W-:-:S13]  /*bb70*/  ELECT P6, URZ, PT ;  /* 0x00000000003f782f */ /* 0x000fda00038c0000 */
.L_x_361:
[----:B------:R-:W0:Y:S01]  /*bb80*/  LDC R4, c[0x0][0x28c] ;  /* 0x0000a300ff047b82 */ /* 0x000e220000000800 */
[----:B------:R-:W-:Y:S01]  /*bb90*/  BSSY B1, `(.L_x_329) ;  /* 0x0000037000017945 */ /* 0x000fe20003800000 */
[----:B0-----:R-:W-:-:S13]  /*bba0*/  ISETP.LT.OR P6, PT, R4, 0x1, !P6 ;  /* 0x000000010400780c */ /* 0x001fda00077c1670 */
[----:B------:R-:W-:Y:S05]  /*bbb0*/  @P6 BRA `(.L_x_330) ;  /* 0x0000000000d06947 */ /* 0x000fea0003800000 */
[----:B------:R-:W-:Y:S02]  /*bbc0*/  IMAD R15, R9, 0x60, RZ ;  /* 0x00000060090f7824 */ /* 0x000fe400078e02ff */
[----:B------:R-:W-:Y:S02]  /*bbd0*/  IMAD R18, R7, 0x180, RZ ;  /* 0x0000018007127824 */ /* 0x000fe400078e02ff */
[----:B------:R-:W-:Y:S02]  /*bbe0*/  IMAD.MOV.U32 R20, RZ, RZ, RZ ;  /* 0x000000ffff147224 */ /* 0x000fe400078e00ff */
[----:B------:R-:W-:Y:S02]  /*bbf0*/  IMAD.MOV.U32 R4, RZ, RZ, R10 ;  /* 0x000000ffff047224 */ /* 0x000fe400078e000a */
[----:B------:R-:W-:Y:S02]  /*bc00*/  IMAD.MOV.U32 R5, RZ, RZ, R0 ;  /* 0x000000ffff057224 */ /* 0x000fe400078e0000 */
[----:B------:R-:W-:-:S07]  /*bc10*/  IMAD.MOV.U32 R6, RZ, RZ, R12 ;  /* 0x000000ffff067224 */ /* 0x000fce00078e000c */
.L_x_334:
[----:B------:R-:W0:Y:S01]  /*bc20*/  S2R R14, SR_CgaCtaId ;  /* 0x00000000000e7919 */ /* 0x000e220000008800 */
[----:B------:R-:W-:Y:S01]  /*bc30*/  MOV R7, 0x400 ;  /* 0x0000040000077802 */ /* 0x000fe20000000f00 */
[----:B------:R-:W1:Y:S03]  /*bc40*/  @!P2 LDC R9, c[0x0][0x500] ;  /* 0x00014000ff09ab82 */ /* 0x000e660000000800 */
[----:B0-----:R-:W-:Y:S02]  /*bc50*/  LEA R19, R14, R7, 0x18 ;  /* 0x000000070e137211 */ /* 0x001fe400078ec0ff */
[----:B------:R-:W-:-:S03]  /*bc60*/  SHF.L.U32 R7, R5, 0x1f, RZ ;  /* 0x0000001f05077819 */ /* 0x000fc600000006ff */
[----:B------:R-:W-:-:S04]  /*bc70*/  IMAD R14, R6, 0x8, R19 ;  /* 0x00000008060e7824 */ /* 0x000fc800078e0213 */
[----:B------:R-:W0:Y:S02]  /*bc80*/  SYNCS.PHASECHK.TRANS64.TRYWAIT P1, [R14+URZ+0x78], R7 ;  /* 0x000078070e0075a7 */ /* 0x000e24000802017f */
[----:B01----:R-:W-:Y:S05]  /*bc90*/  @!P1 BRA `(.L_x_331) ;  /* 0x0000001400049947 */ /* 0x003fea0003800000 */
.L_x_362:
[----:B0-----:R-:W-:Y:S01]  /*bca0*/  PRMT R7, R11, 0x9910, RZ ;  /* 0x000099100b077816 */ /* 0x001fe200000000ff */
[----:B------:R0:W-:Y:S03]  /*bcb0*/  @!P2 SYNCS.ARRIVE.TRANS64 RZ, [R14+URZ], R9 ;  /* 0x000000090effa9a7 */ /* 0x0001e6000800003f */
[----:B------:R-:W-:-:S13]  /*bcc0*/  ISETP.NE.AND P1, PT, R7, 0x2, PT ;  /* 0x000000020700780c */ /* 0x000fda0003f25270 */
[----:B0-----:R-:W-:Y:S05]  /*bcd0*/  @P1 BRA `(.L_x_332) ;  /* 0x0000000000041947 */ /* 0x001fea0003800000 */
[----:B------:R-:W-:Y:S01]  /*bce0*/  BPT.TRAP 0x1 ;  /* 0x000000040000795c */ /* 0x000fe20000300000 */
.L_x_332:
[----:B------:R-:W-:Y:S05]  /*bcf0*/  @P0 BRA `(.L_x_333) ;  /* 0x0000000000040947 */ /* 0x000fea0003800000 */
[----:B------:R-:W-:Y:S01]  /*bd00*/  BPT.TRAP 0x1 ;  /* 0x000000040000795c */ /* 0x000fe20000300000 */
.L_x_333:
[--C-:B------:R-:W-:Y:S01]  /*bd10*/  IMAD R7, R6, 0x3000, R19.reuse ;  /* 0x0000300006077824 */ /* 0x100fe200078e0213 */
[----:B------:R-:W-:Y:S01]  /*bd20*/  R2UR UR9, R14 ;  /* 0x000000000e0972ca */ /* 0x000fe200000e0000 */
[----:B------:R-:W-:Y:S01]  /*bd30*/  IMAD R19, R6, 0xc00, R19 ;  /* 0x00000c0006137824 */ /* 0x000fe200078e0213 */
[----:B------:R-:W-:Y:S01]  /*bd40*/  UIADD3 UR4, UP0, UR22, 0xf0, URZ ;  /* 0x000000f016047890 */ /* 0x000fe2000ff1e03f */
[----:B------:R-:W-:Y:S01]  /*bd50*/  VIADD R4, R4, 0xffffffff ;  /* 0xffffffff04047836 */ /* 0x000fe20000000000 */
[----:B------:R-:W-:Y:S01]  /*bd60*/  R2UR UR5, R7 ;  /* 0x00000000070572ca */ /* 0x000fe200000e0000 */
[----:B------:R-:W-:Y:S01]  /*bd70*/  UIADD3 UR24, UP1, UR22, 0x1f0, URZ ;  /* 0x000001f016187890 */ /* 0x000fe2000ff3e03f */
[----:B------:R-:W-:Y:S01]  /*bd80*/  R2UR UR8, R19 ;  /* 0x00000000130872ca */ /* 0x000fe200000e0000 */
[----:B------:R-:W-:Y:S01]  /*bd90*/  VIADD R6, R6, 0x1 ;  /* 0x0000000106067836 */ /* 0x000fe20000000000 */
[----:B------:R-:W-:Y:S01]  /*bda0*/  R2UR UR11, R18 ;  /* 0x00000000120b72ca */ /* 0x000fe200000e0000 */
[----:B------:R-:W-:Y:S01]  /*bdb0*/  UIADD3.X UR25, URZ, UR23, URZ, UP1, !UPT ;  /* 0x000000173f197290 */ /* 0x000fe20008ffe43f */
[----:B------:R-:W-:Y:S01]  /*bdc0*/  R2UR UR10, R20 ;  /* 0x00000000140a72ca */ /* 0x000fe200000e0000 */
[----:B------:R-:W-:Y:S01]  /*bdd0*/  UMOV UR6, 0x0 ;  /* 0x0000000000067882 */ /* 0x000fe20000000000 */
[----:B------:R-:W-:Y:S01]  /*bde0*/  R2UR UR12, R8 ;  /* 0x00000000080c72ca */ /* 0x000fe200000e0000 */
[----:B------:R-:W-:Y:S01]  /*bdf0*/  UMOV UR7, 0x10000000 ;  /* 0x1000000000077882 */ /* 0x000fe20000000000 */
[----:B------:R-:W-:Y:S01]  /*be00*/  R2UR UR19, R15 ;  /* 0x000000000f1372ca */ /* 0x000fe200000e0000 */
[----:B------:R-:W-:Y:S01]  /*be10*/  VIADD R20, R20, 0x20 ;  /* 0x0000002014147836 */ /* 0x000fe20000000000 */
[----:B------:R-:W-:Y:S01]  /*be20*/  ISETP.GT.AND P3, PT, R4, 0x1, PT ;  /* 0x000000010400780c */ /* 0x000fe20003f64270 */
[----:B------:R-:W-:Y:S01]  /*be30*/  UIADD3 UR14, UR5, 0x200, URZ ;  /* 0x00000200050e7890 */ /* 0x000fe2000fffe03f */
[----:B------:R-:W-:Y:S01]  /*be40*/  ISETP.NE.AND P1, PT, R6, 0xf, PT ;  /* 0x0000000f0600780c */ /* 0x000fe20003f25270 */
[----:B------:R-:W-:-:S02]  /*be50*/  UIADD3.X UR5, URZ, UR23, URZ, UP0, !UPT ;  /* 0x000000173f057290 */ /* 0x000fc400087fe43f */
[----:B------:R-:W-:Y:S01]  /*be60*/  UIADD3 UR15, UR8, 0x2d200, URZ ;  /* 0x0002d200080f7890 */ /* 0x000fe2000fffe03f */
[----:B------:R-:W-:Y:S02]  /*be70*/  SEL R14, RZ, 0x1, P1 ;  /* 0x00000001ff0e7807 */ /* 0x000fe40000800000 */
[----:B------:R-:W-:Y:S01]  /*be80*/  UMOV UR8, UR14 ;  /* 0x0000000e00087c82 */ /* 0x000fe20008000000 */
[----:B------:R-:W-:Y:S02]  /*be90*/  SEL R6, R6, RZ, P1 ;  /* 0x000000ff06067207 */ /* 0x000fe40000800000 */
[----:B------:R-:W-:Y:S01]  /*bea0*/  LOP3.LUT R5, R5, R14, RZ, 0x3c, !PT ;  /* 0x0000000e05057212 */ /* 0x000fe200078e3cff */
[----:B------:R0:W-:Y:S02]  /*beb0*/  UTMALDG.3D [UR8], [UR4], desc[UR6] ;  /* 0x00000608040075b4 */ /* 0x0001e40008011000 */
[----:B0-----:R-:W-:Y:S01]  /*bec0*/  UMOV UR8, UR15 ;  /* 0x0000000f00087c82 */ /* 0x001fe20008000000 */
[----:B------:R-:W-:-:S02]  /*bed0*/  UMOV UR11, UR19 ;  /* 0x00000013000b7c82 */ /* 0x000fc40008000000 */
[----:B------:R0:W-:Y:S02]  /*bee0*/  UTMALDG.3D [UR8], [UR24], desc[UR6] ;  /* 0x00000608180075b4 */ /* 0x0001e40008011000 */
[----:B0-----:R-:W-:Y:S05]  /*bef0*/  @P3 BRA `(.L_x_334) ;  /* 0xfffffffc00483947 */ /* 0x001fea000383ffff */
.L_x_330:
[----:B------:R-:W-:Y:S05]  /*bf00*/  BSYNC B1 ;  /* 0x0000000000017941 */ /* 0x000fea0003800000 */
.L_x_329:
[----:B------:R-:W-:Y:S01]  /*bf10*/  LOP3.LUT P3, RZ, R13, 0xff, RZ, 0xc0, !PT ;  /* 0x000000ff0dff7812 */ /* 0x000fe2000786c0ff */
[----:B------:R-:W-:Y:S01]  /*bf20*/  IMAD.IADD R12, R3, 0x1, R12 ;  /* 0x00000001030c7824 */ /* 0x000fe200078e020c */
[----:B------:R-:W-:Y:S01]  /*bf30*/  IADD3 R17, P4, R17, UR20, RZ ;  /* 0x0000001411117c10 */ /* 0x000fe2000ff9e0ff */
[----:B------:R-:W-:Y:S01]  /*bf40*/  ULDC.64 UR4, c[0x0][0x650] ;  /* 0x0001940000047ab9 */ /* 0x000fe20000000a00 */
[----:B------:R-:W-:Y:S01]  /*bf50*/  BSSY B1, `(.L_x_335) ;  /* 0x000006d000017945 */ /* 0x000fe20003800000 */
[----:B------:R-:W-:Y:S01]  /*bf60*/  IMAD.MOV.U32 R9, RZ, RZ, -0x1 ;  /* 0xffffffffff097424 */ /* 0x000fe200078e00ff */
[----:B------:R-:W-:Y:S01]  /*bf70*/  ISETP.GT.U32.AND P1, PT, R12, 0xe, PT ;  /* 0x0000000e0c00780c */ /* 0x000fe20003f24070 */
[----:B------:R-:W-:Y:S01]  /*bf80*/  IMAD.MOV.U32 R8, RZ, RZ, -0x1 ;  /* 0xffffffffff087424 */ /* 0x000fe200078e00ff */
[----:B------:R-:W-:Y:S02]  /*bf90*/  IADD3.X R16, R16, UR13, RZ, P4, !PT ;  /* 0x0000000d10107c10 */ /* 0x000fe4000a7fe4ff */
[----:B------:R-:W-:-:S02]  /*bfa0*/  ISETP.LT.U32.AND P1, PT, R3, 0xf, P1 ;  /* 0x0000000f0300780c */ /* 0x000fc40000f21070 */
[----:B------:R-:W-:Y:S01]  /*bfb0*/  PRMT R13, RZ, 0x7610, R13 ;  /* 0x00007610ff0d7816 */ /* 0x000fe2000000000d */
[----:B------:R-:W0:Y:S01]  /*bfc0*/  @P3 S2R R5, SR_CgaCtaId ;  /* 0x0000000000053919 */ /* 0x000e220000008800 */
[----:B------:R-:W-:-:S04]  /*bfd0*/  @P3 MOV R4, 0x400 ;  /* 0x0000040000043802 */ /* 0x000fc80000000f00 */
[----:B0-----:R-:W-:Y:S01]  /*bfe0*/  @P3 LEA R6, R5, R4, 0x18 ;  /* 0x0000000405063211 */ /* 0x001fe200078ec0ff */
[----:B------:R-:W-:-:S03]  /*bff0*/  IMAD.WIDE.U32 R4, R12, -0x77777777, RZ ;  /* 0x888888890c047825 */ /* 0x000fc600078e00ff */
[----:B------:R0:W-:Y:S01]  /*c000*/  @P3 SYNCS.ARRIVE.TRANS64.A1T0 RZ, [R6+URZ+0x108], RZ ;  /* 0x000108ff06ff39a7 */ /* 0x0001e2000810003f */
[----:B------:R-:W-:Y:S02]  /*c010*/  ISETP.GE.U32.AND P3, PT, R3, 0xf, PT ;  /* 0x0000000f0300780c */ /* 0x000fe40003f66070 */
[----:B------:R-:W-:Y:S02]  /*c020*/  SHF.R.U32.HI R7, RZ, 0x3, R5 ;  /* 0x00000003ff077819 */ /* 0x000fe40000011605 */
[----:B------:R-:W-:Y:S02]  /*c030*/  SEL R5, RZ, 0x1, !P1 ;  /* 0x00000001ff057807 */ /* 0x000fe40004800000 */
[----:B------:R-:W-:Y:S01]  /*c040*/  ISETP.GE.U32.AND P1, PT, R17, UR4, PT ;  /* 0x0000000411007c0c */ /* 0x000fe2000bf26070 */
[----:B------:R-:W-:Y:S01]  /*c050*/  IMAD R12, R7, -0xf, R12 ;  /* 0xfffffff1070c7824 */ /* 0x000fe200078e020c */
[----:B------:R-:W-:Y:S02]  /*c060*/  LOP3.LUT R0, R0, R5, RZ, 0x3c, !PT ;  /* 0x0000000500007212 */ /* 0x000fe400078e3cff */
[----:B------:R-:W-:-:S02]  /*c070*/  ISETP.GE.U32.AND.EX P1, PT, R16, UR5, PT, P1 ;  /* 0x0000000510007c0c */ /* 0x000fc4000bf26110 */
[----:B------:R-:W-:Y:S02]  /*c080*/  PRMT R4, RZ, 0x7610, R4 ;  /* 0x00007610ff047816 */ /* 0x000fe40000000004 */
[----:B------:R-:W-:Y:S01]  /*c090*/  @P3 LOP3.LUT R0, R0, 0x1, R7, 0x78, !PT ;  /* 0x0000000100003812 */ /* 0x000fe200078e7807 */
[----:B------:R-:W-:-:S08]  /*c0a0*/  IMAD.MOV.U32 R7, RZ, RZ, -0x1 ;  /* 0xffffffffff077424 */ /* 0x000fd000078e00ff */
[----:B0-----:R-:W-:Y:S05]  /*c0b0*/  @P1 BRA `(.L_x_336) ;  /* 0x0000000400581947 */ /* 0x001fea0003800000 */
[----:B------:R-:W-:Y:S01]  /*c0c0*/  ULDC.64 UR4, c[0x0][0x628] ;  /* 0x00018a0000047ab9 */ /* 0x000fe20000000a00 */
[----:B------:R-:W0:Y:S01]  /*c0d0*/  S2R R15, SR_CTAID.X ;  /* 0x00000000000f7919 */ /* 0x000e220000002500 */
[----:B------:R-:W-:Y:S01]  /*c0e0*/  ISETP.NE.U32.AND P1, PT, RZ, UR4, PT ;  /* 0x00000004ff007c0c */ /* 0x000fe2000bf25070 */
[----:B------:R-:W-:Y:S01]  /*c0f0*/  ULDC UR7, c[0x0][0x630] ;  /* 0x00018c0000077ab9 */ /* 0x000fe20000000800 */
[----:B------:R-:W-:Y:S01]  /*c100*/  IMAD.MOV.U32 R4, RZ, RZ, R17 ;  /* 0x000000ffff047224 */ /* 0x000fe200078e0011 */
[----:B------:R-:W1:Y:S01]  /*c110*/  S2R R14, SR_CTAID.Y ;  /* 0x00000000000e7919 */ /* 0x000e620000002600 */
[----:B------:R-:W-:Y:S01]  /*c120*/  ISETP.NE.AND.EX P1, PT, RZ, UR5, PT, P1 ;  /* 0x00000005ff007c0c */ /* 0x000fe2000bf25310 */
[----:B------:R-:W-:-:S12]  /*c130*/  IMAD.MOV.U32 R5, RZ, RZ, R16 ;  /* 0x000000ffff057224 */ /* 0x000fd800078e0010 */
[----:B------:R-:W-:Y:S05]  /*c140*/  @!P1 BRA `(.L_x_337) ;  /* 0x0000000000289947 */ /* 0x000fea0003800000 */
[----:B------:R-:W-:Y:S02]  /*c150*/  ULDC UR6, c[0x0][0x634] ;  /* 0x00018d0000067ab9 */ /* 0x000fe40000000800 */
[----:B------:R-:W-:-:S05]  /*c160*/  IADD3 R9, P1, R17, UR6, RZ ;  /* 0x0000000611097c10 */ /* 0x000fca000ff3e0ff */
[----:B------:R-:W-:-:S04]  /*c170*/  IMAD.X R19, RZ, RZ, R16, P1 ;  /* 0x000000ffff137224 */ /* 0x000fc800008e0610 */
[----:B------:R-:W-:-:S04]  /*c180*/  IMAD.WIDE.U32 R6, R19, UR4, RZ ;  /* 0x0000000413067c25 */ /* 0x000fc8000f8e00ff */
[----:B------:R-:W-:-:S04]  /*c190*/  IMAD.WIDE.U32 R6, P1, R9, UR5, R6 ;  /* 0x0000000509067c25 */ /* 0x000fc8000f820006 */
[----:B------:R-:W-:-:S04]  /*c1a0*/  IMAD.WIDE.U32 R8, R9, UR4, RZ ;  /* 0x0000000409087c25 */ /* 0x000fc8000f8e00ff */
[----:B------:R-:W-:Y:S01]  /*c1b0*/  IMAD.X R5, RZ, RZ, RZ, P1 ;  /* 0x000000ffff057224 */ /* 0x000fe200008e06ff */
[----:B------:R-:W-:Y:S01]  /*c1c0*/  IADD3 RZ, P1, R9, R6, RZ ;  /* 0x0000000609ff7210 */ /* 0x000fe20007f3e0ff */
[----:B------:R-:W-:-:S04]  /*c1d0*/  IMAD.MOV.U32 R4, RZ, RZ, R7 ;  /* 0x000000ffff047224 */ /* 0x000fc800078e0007 */
[----:B------:R-:W-:-:S08]  /*c1e0*/  IMAD.WIDE.U32.X R4, R19, UR5, R4, P1 ;  /* 0x0000000513047c25 */ /* 0x000fd000088e0404 */
.L_x_337:
[--C-:B------:R-:W-:Y:S01]  /*c1f0*/  SHF.R.U64 R8, R4, UR7, R5.reuse ;  /* 0x0000000704087c19 */ /* 0x100fe20008001205 */
[----:B------:R-:W-:Y:S01]  /*c200*/  ULDC.64 UR4, c[0x0][0x620] ;  /* 0x0001880000047ab9 */ /* 0x000fe20000000a00 */
[----:B------:R-:W-:Y:S01]  /*c210*/  SHF.R.U32.HI R4, RZ, UR7, R5 ;  /* 0x00000007ff047c19 */ /* 0x000fe20008011605 */
[----:B------:R-:W-:Y:S01]  /*c220*/  IMAD.MOV.U32 R5, RZ, RZ, R16 ;  /* 0x000000ffff057224 */ /* 0x000fe200078e0010 */
[----:B------:R-:W-:Y:S01]  /*c230*/  IADD3 R7, P1, RZ, -R8, RZ ;  /* 0x80000008ff077210 */ /* 0x000fe20007f3e0ff */
[----:B------:R-:W2:Y:S01]  /*c240*/  LDC R22, c[0x0][0x144] ;  /* 0x00005100ff167b82 */ /* 0x000ea20000000800 */
[----:B0-----:R-:W-:Y:S01]  /*c250*/  I2FP.F32.U32 R9, R15 ;  /* 0x0000000f00097245 */ /* 0x001fe20000201000 */
[----:B------:R-:W-:Y:S01]  /*c260*/  ULDC.64 UR8, c[0x0][0x640] ;  /* 0x0001900000087ab9 */ /* 0x000fe20000000a00 */
[----:B------:R-:W-:Y:S01]  /*c270*/  ULDC UR6, c[0x0][0x608] ;  /* 0x0001820000067ab9 */ /* 0x000fe20000000800 */
[----:B------:R-:W-:Y:S01]  /*c280*/  IMAD.X R4, RZ, RZ, ~R4, P1 ;  /* 0x000000ffff047224 */ /* 0x000fe200008e0e04 */
[----:B------:R-:W-:-:S03]  /*c290*/  ISETP.NE.U32.AND P1, PT, RZ, UR8, PT ;  /* 0x00000008ff007c0c */ /* 0x000fc6000bf25070 */
[----:B------:R-:W-:Y:S01]  /*c2a0*/  IMAD R6, R4, UR4, RZ ;  /* 0x0000000404067c24 */ /* 0x000fe2000f8e02ff */
[----:B------:R-:W0:Y:S01]  /*c2b0*/  LDC R19, c[0x0][0x148] ;  /* 0x00005200ff137b82 */ /* 0x000e220000000800 */
[----:B------:R-:W-:Y:S01]  /*c2c0*/  IMAD.MOV.U32 R4, RZ, RZ, R17 ;  /* 0x000000ffff047224 */ /* 0x000fe200078e0011 */
[----:B------:R-:W-:-:S03]  /*c2d0*/  ISETP.NE.AND.EX P1, PT, RZ, UR9, PT, P1 ;  /* 0x00000009ff007c0c */ /* 0x000fc6000bf25310 */
[----:B------:R-:W-:Y:S01]  /*c2e0*/  IMAD.WIDE.U32 R4, R7, UR4, R4 ;  /* 0x0000000407047c25 */ /* 0x000fe2000f8e0004 */
[----:B------:R-:W-:-:S03]  /*c2f0*/  ULDC UR4, c[0x0][0x150] ;  /* 0x0000540000047ab9 */ /* 0x000fc60000000800 */
[----:B------:R-:W-:Y:S02]  /*c300*/  IMAD R7, R7, UR5, R6 ;  /* 0x0000000507077c24 */ /* 0x000fe4000f8e0206 */
[----:B------:R-:W-:Y:S01]  /*c310*/  FMUL R6, R9, UR4 ;  /* 0x0000000409067c20 */ /* 0x000fe20008400000 */
[----:B------:R-:W-:Y:S01]  /*c320*/  ULDC UR4, c[0x0][0x618] ;  /* 0x0001860000047ab9 */ /* 0x000fe20000000800 */
[----:B------:R-:W-:Y:S01]  /*c330*/  ULDC UR5, c[0x0][0x154] ;  /* 0x0000550000057ab9 */ /* 0x000fe20000000800 */
[----:B------:R-:W-:-:S03]  /*c340*/  IMAD.IADD R5, R5, 0x1, R7 ;  /* 0x0000000105057824 */ /* 0x000fc600078e0207 */
[----:B------:R-:W3:Y:S02]  /*c350*/  F2I.U32.TRUNC.NTZ R6, R6 ;  /* 0x0000000600067305 */ /* 0x000ee4000020f000 */
[----:B------:R-:W-:Y:S02]  /*c360*/  SHF.R.U64 R9, R4, UR4, R5 ;  /* 0x0000000404097c19 */ /* 0x000fe40008001205 */
[----:B-1----:R-:W-:-:S05]  /*c370*/  I2FP.F32.U32 R4, R14 ;  /* 0x0000000e00047245 */ /* 0x002fca0000201000 */
[----:B------:R-:W-:Y:S01]  /*c380*/  FMUL R21, R4, UR5 ;  /* 0x0000000504157c20 */ /* 0x000fe20008400000 */
[----:B------:R-:W-:Y:S01]  /*c390*/  SHF.R.U32.HI R4, RZ, UR4, R5 ;  /* 0x00000004ff047c19 */ /* 0x000fe20008011605 */
[----:B------:R-:W-:-:S03]  /*c3a0*/  ULDC UR4, c[0x0][0x658] ;  /* 0x0001960000047ab9 */ /* 0x000fc60000000800 */
[--C-:B------:R-:W-:Y:S01]  /*c3b0*/  SHF.R.U64 R20, R9, UR6, R4.reuse ;  /* 0x0000000609147c19 */ /* 0x100fe20008001204 */
[----:B------:R-:W1:Y:S01]  /*c3c0*/  F2I.U32.TRUNC.NTZ R21, R21 ;  /* 0x0000001500157305 */ /* 0x000e62000020f000 */
[----:B------:R-:W-:Y:S01]  /*c3d0*/  SHF.R.U32.HI R5, RZ, UR6, R4 ;  /* 0x00000006ff057c19 */ /* 0x000fe20008011604 */
[----:B---3--:R-:W-:-:S03]  /*c3e0*/  IMAD.MOV R6, RZ, RZ, -R6 ;  /* 0x000000ffff067224 */ /* 0x008fc600078e0a06 */
[----:B------:R-:W-:Y:S01]  /*c3f0*/  SHF.R.U64 R18, R20, UR4, R5 ;  /* 0x0000000414127c19 */ /* 0x000fe20008001205 */
[----:B--2---:R-:W-:Y:S01]  /*c400*/  IMAD R15, R22, R6, R15 ;  /* 0x00000006160f7224 */ /* 0x004fe200078e020f */
[----:B------:R-:W-:-:S03]  /*c410*/  SHF.R.U32.HI R23, RZ, UR4, R5 ;  /* 0x00000004ff177c19 */ /* 0x000fc60008011605 */
[----:B------:R-:W-:Y:S02]  /*c420*/  IMAD.MOV.U32 R4, RZ, RZ, R18 ;  /* 0x000000ffff047224 */ /* 0x000fe400078e0012 */
[----:B------:R-:W-:Y:S01]  /*c430*/  IMAD.MOV.U32 R5, RZ, RZ, R23 ;  /* 0x000000ffff057224 */ /* 0x000fe200078e0017 */
[----:B------:R-:W-:Y:S06]  /*c440*/  @!P1 BRA `(.L_x_338) ;  /* 0x0000000000289947 */ /* 0x000fec0003800000 */
[----:B------:R-:W-:Y:S02]  /*c450*/  ULDC UR4, c[0x0][0x64c] ;  /* 0x0001930000047ab9 */ /* 0x000fe40000000800 */
[----:B------:R-:W-:-:S05]  /*c460*/  IADD3 R5, P1, R18, UR4, RZ ;  /* 0x0000000412057c10 */ /* 0x000fca000ff3e0ff */
[----:B------:R-:W-:-:S04]  /*c470*/  IMAD.X R23, RZ, RZ, R23, P1 ;  /* 0x000000ffff177224 */ /* 0x000fc800008e0617 */
[----:B------:R-:W-:-:S04]  /*c480*/  IMAD.WIDE.U32 R6, R23, UR8, RZ ;  /* 0x0000000817067c25 */ /* 0x000fc8000f8e00ff */
[----:B------:R-:W-:-:S04]  /*c490*/  IMAD.WIDE.U32 R6, P1, R5, UR9, R6 ;  /* 0x0000000905067c25 */ /* 0x000fc8000f820006 */
[----:B------:R-:W-:-:S04]  /*c4a0*/  IMAD.WIDE.U32 R4, R5, UR8, RZ ;  /* 0x0000000805047c25 */ /* 0x000fc8000f8e00ff */
[----:B------:R-:W-:Y:S01]  /*c4b0*/  IMAD.MOV.U32 R4, RZ, RZ, R7 ;  /* 0x000000ffff047224 */ /* 0x000fe200078e0007 */
[----:B------:R-:W-:Y:S01]  /*c4c0*/  IADD3 RZ, P3, R5, R6, RZ ;  /* 0x0000000605ff7210 */ /* 0x000fe20007f7e0ff */
[----:B------:R-:W-:-:S04]  /*c4d0*/  IMAD.X R5, RZ, RZ, RZ, P1 ;  /* 0x000000ffff057224 */ /* 0x000fc800008e06ff */
[----:B------:R-:W-:-:S08]  /*c4e0*/  IMAD.WIDE.U32.X R4, R23, UR9, R4, P3 ;  /* 0x0000000917047c25 */ /* 0x000fd000098e0404 */
.L_x_338:
[----:B------:R-:W2:Y:S01]  /*c4f0*/  LDC R6, c[0x0][0x65c] ;  /* 0x00019700ff067b82 */ /* 0x000ea20000000800 */
[----:B------:R-:W-:Y:S01]  /*c500*/  ULDC UR4, c[0x0][0x648] ;  /* 0x0001920000047ab9 */ /* 0x000fe20000000800 */
[----:B------:R-:W-:Y:S01]  /*c510*/  LOP3.LUT R20, R20, UR17, RZ, 0xc0, !PT ;  /* 0x0000001114147c12 */ /* 0x000fe2000f8ec0ff */
[----:B-1----:R-:W-:Y:S01]  /*c520*/  IMAD.MOV R21, RZ, RZ, -R21 ;  /* 0x000000ffff157224 */ /* 0x002fe200078e0a15 */
[----:B------:R-:W-:Y:S01]  /*c530*/  SHF.R.U64 R5, R4, UR4, R5 ;  /* 0x0000000404057c19 */ /* 0x000fe20008001205 */
[----:B------:R-:W-:Y:S01]  /*c540*/  ULDC UR4, c[0x0][0x638] ;  /* 0x00018e0000047ab9 */ /* 0x000fe20000000800 */
[----:B------:R-:W-:Y:S01]  /*c550*/  LOP3.LUT R9, R9, UR16, RZ, 0xc0, !PT ;  /* 0x0000001009097c12 */ /* 0x000fe2000f8ec0ff */
[----:B------:R-:W-:Y:S01]  /*c560*/  ULDC UR5, c[0x0][0x610] ;  /* 0x0001840000057ab9 */ /* 0x000fe20000000800 */
[----:B------:R-:W-:Y:S02]  /*c570*/  IMAD.MOV.U32 R4, RZ, RZ, 0x1 ;  /* 0x00000001ff047424 */ /* 0x000fe400078e00ff */
[----:B------:R-:W-:-:S02]  /*c580*/  IMAD.MOV R7, RZ, RZ, -R5 ;  /* 0x000000ffff077224 */ /* 0x000fc400078e0a05 */
[----:B------:R-:W-:Y:S02]  /*c590*/  IMAD R20, R5, UR18, R20 ;  /* 0x0000001205147c24 */ /* 0x000fe4000f8e0214 */
[----:B------:R-:W-:Y:S01]  /*c5a0*/  IMAD R18, R7, UR4, R18 ;  /* 0x0000000407127c24 */ /* 0x000fe2000f8e0212 */
[----:B------:R-:W-:-:S03]  /*c5b0*/  ULDC UR4, c[0x0][0x600] ;  /* 0x0001800000047ab9 */ /* 0x000fc60000000800 */
[----:B------:R-:W-:Y:S01]  /*c5c0*/  IMAD R18, R18, UR4, R9 ;  /* 0x0000000412127c24 */ /* 0x000fe2000f8e0209 */
[----:B--2---:R-:W-:-:S13]  /*c5d0*/  ISETP.NE.AND P1, PT, R6, 0x1, PT ;  /* 0x000000010600780c */ /* 0x004fda0003f25270 */
[----:B0-----:R-:W-:-:S04]  /*c5e0*/  @P1 IMAD R15, R19, R21, R14 ;  /* 0x00000015130f1224 */ /* 0x001fc800078e020e */
[----:B------:R-:W-:-:S05]  /*c5f0*/  IMAD R15, R20, UR5, R15 ;  /* 0x00000005140f7c24 */ /* 0x000fca000f8e020f */
[----:B------:R-:W-:Y:S02]  /*c600*/  SEL R9, R18, R15, !P1 ;  /* 0x0000000f12097207 */ /* 0x000fe40004800000 */
[----:B------:R-:W-:-:S07]  /*c610*/  SEL R7, R15, R18, !P1 ;  /* 0x000000120f077207 */ /* 0x000fce0004800000 */
.L_x_336:
[----:B------:R-:W-:Y:S05]  /*c620*/  BSYNC B1 ;  /* 0x0000000000017941 */ /* 0x000fea0003800000 */
.L_x_335:
[----:B------:R-:W-:-:S13]  /*c630*/  LOP3.LUT P1, RZ, R4, 0xff, RZ, 0xc0, !PT ;  /* 0x000000ff04ff7812 */ /* 0x000fda000782c0ff */
[----:B------:R-:W-:Y:S05]  /*c640*/  @P1 BRA `(.L_x_339) ;  /* 0xfffffff400401947 */ /* 0x000fea000383ffff */
[----:B------:R-:W-:Y:S05]  /*c650*/  BSYNC B0 ;  /* 0x0000000000007941 */ /* 0x000fea0003800000 */
.L_x_327:
[----:B------:R-:W-:-:S03]  /*c660*/  UMOV UR4, 0xffffffff ;  /* 0xffffffff00047882 */ /* 0x000fc60000000000 */
[----:B------:R-:W-:Y:S05]  /*c670*/  BRA.DIV UR4, `(.L_x_340) ;  /* 0x0000000a04a07947 */ /* 0x000fea000b800000 */
[----:B------:R-:W-:-:S13]  /*c680*/  ELECT P6, URZ, PT ;  /* 0x00000000003f782f */ /* 0x000fda00038c0000 */
.L_x_365:
[----:B------:R-:W-:Y:S04]  /*c690*/  BSSY B0, `(.L_x_341) ;  /* 0x000008e000007945 */ /* 0x000fe80003800000 */
[----:B------:R-:W-:Y:S05]  /*c6a0*/  @!P6 BRA `(.L_x_342) ;  /* 0x000000080030e947 */ /* 0x000fea0003800000 */
[----:B------:R-:W-:-:S04]  /*c6b0*/  LOP3.LUT R2, R2, 0x2, RZ, 0xfc, !PT ;  /* 0x0000000202027812 */ /* 0x000fc800078efcff */
[----:B------:R-:W-:-:S13]  /*c6c0*/  ISETP.NE.AND P0, PT, R2, 0x3, PT ;  /* 0x000000030200780c */ /* 0x000fda0003f05270 */
[----:B------:R-:W-:Y:S05]  /*c6d0*/  @!P0 BRA `(.L_x_343) ;  /* 0x0000000000048947 */ /* 0x000fea0003800000 */
[----:B------:R-:W-:Y:S01]  /*c6e0*/  BPT.TRAP 0x1 ;  /* 0x000000040000795c */ /* 0x000fe20000300000 */
.L_x_343:
[----:B------:R-:W0:Y:S01]  /*c6f0*/  S2R R3, SR_CgaCtaId ;  /* 0x0000000000037919 */ /* 0x000e220000008800 */
[----:B------:R-:W-:-:S04]  /*c700*/  MOV R2, 0x400 ;  /* 0x0000040000027802 */ /* 0x000fc80000000f00 */
[----:B0-----:R-:W-:Y:S02]  /*c710*/  LEA R3, R3, R2, 0x18 ;  /* 0x0000000203037211 */ /* 0x001fe400078ec0ff */
[----:B------:R-:W-:-:S03]  /*c720*/  SHF.L.U32 R2, R0, 0x1f, RZ ;  /* 0x0000001f00027819 */ /* 0x000fc600000006ff */
[----:B------:R-:W-:-:S04]  /*c730*/  VIADD R3, R3, 0x78 ;  /* 0x0000007803037836 */ /* 0x000fc80000000000 */
[C---:B------:R-:W-:Y:S02]  /*c740*/  IMAD R7, R12.reuse, 0x8, R3 ;  /* 0x000000080c077824 */ /* 0x040fe400078e0203 */
[----:B------:R-:W-:Y:S02]  /*c750*/  VIADD R12, R12, 0x1 ;  /* 0x000000010c0c7836 */ /* 0x000fe40000000000 */
[----:B------:R-:W0:Y:S03]  /*c760*/  SYNCS.PHASECHK.TRANS64.TRYWAIT P0, [R7+URZ], R2 ;  /* 0x00000002070075a7 */ /* 0x000e26000800017f */
[----:B------:R-:W-:-:S04]  /*c770*/  ISETP.NE.AND P1, PT, R12, 0xf, PT ;  /* 0x0000000f0c00780c */ /* 0x000fc80003f25270 */
[----:B------:R-:W-:Y:S02]  /*c780*/  SEL R5, RZ, 0x1, P1 ;  /* 0x00000001ff057807 */ /* 0x000fe40000800000 */
[----:B------:R-:W-:Y:S02]  /*c790*/  SEL R12, R12, RZ, P1 ;  /* 0x000000ff0c0c7207 */ /* 0x000fe40000800000 */
[----:B------:R-:W-:-:S03]  /*c7a0*/  LOP3.LUT R5, R0, R5, RZ, 0x3c, !PT ;  /* 0x0000000500057212 */ /* 0x000fc600078e3cff */
[----:B------:R-:W-:Y:S01]  /*c7b0*/  IMAD R9, R12, 0x8, R3 ;  /* 0x000000080c097824 */ /* 0x000fe200078e0203 */
[----:B------:R-:W-:Y:S01]  /*c7c0*/  SHF.L.U32 R4, R5, 0x1f, RZ ;  /* 0x0000001f05047819 */ /* 0x000fe200000006ff */
[----:B0-----:R-:W-:Y:S06]  /*c7d0*/  @!P0 BRA `(.L_x_344) ;  /* 0x0000000800688947 */ /* 0x001fec0003800000 */
.L_x_366:
[----:B------:R-:W1:Y:S01]  /*c7e0*/  SYNCS.PHASECHK.TRANS64.TRYWAIT P0, [R9+URZ], R4 ;  /* 0x00000004090075a7 */ /* 0x000e62000800017f */
[----:B------:R-:W-:-:S05]  /*c7f0*/  VIADD R0, R12, 0x1 ;  /* 0x000000010c007836 */ /* 0x000fca0000000000 */
[----:B------:R-:W-:-:S04]  /*c800*/  ISETP.NE.AND P1, PT, R0, 0xf, PT ;  /* 0x0000000f0000780c */ /* 0x000fc80003f25270 */
[----:B0-----:R-:W-:Y:S02]  /*c810*/  SEL R2, RZ, 0x1, P1 ;  /* 0x00000001ff027807 */ /* 0x001fe40000800000 */
[----:B------:R-:W-:Y:S02]  /*c820*/  SEL R0, R0, RZ, P1 ;  /* 0x000000ff00007207 */ /* 0x000fe40000800000 */
[----:B------:R-:W-:-:S03]  /*c830*/  LOP3.LUT R7, R5, R2, RZ, 0x3c, !PT ;  /* 0x0000000205077212 */ /* 0x000fc600078e3cff */
[----:B------:R-:W-:Y:S01]  /*c840*/  IMAD R6, R0, 0x8, R3 ;  /* 0x0000000800067824 */ /* 0x000fe200078e0203 */
[----:B------:R-:W-:Y:S01]  /*c850*/  SHF.L.U32 R5, R7, 0x1f, RZ ;  /* 0x0000001f07057819 */ /* 0x000fe200000006ff */
[----:B-1----:R-:W-:Y:S06]  /*c860*/  @!P0 BRA `(.L_x_345) ;  /* 0x0000000800588947 */ /* 0x002fec0003800000 */
.L_x_367:
[----:B------:R-:W1:Y:S01]  /*c870*/  SYNCS.PHASECHK.TRANS64.TRYWAIT P0, [R6+URZ], R5 ;  /* 0x00000005060075a7 */ /* 0x000e62000800017f */
[----:B------:R-:W-:-:S05]  /*c880*/  VIADD R0, R0, 0x1 ;  /* 0x0000000100007836 */ /* 0x000fca0000000000 */
[----:B------:R-:W-:-:S04]  /*c890*/  ISETP.NE.AND P1, PT, R0, 0xf, PT ;  /* 0x0000000f0000780c */ /* 0x000fc80003f25270 */
[----:B------:R-:W-:Y:S02]  /*c8a0*/  SEL R2, RZ, 0x1, P1 ;  /* 0x00000001ff027807 */ /* 0x000fe40000800000 */
[----:B------:R-:W-:Y:S02]  /*c8b0*/  SEL R0, R0, RZ, P1 ;  /* 0x000000ff00007207 */ /* 0x000fe40000800000 */
[----:B------:R-:W-:-:S03]  /*c8c0*/  LOP3.LUT R7, R7, R2, RZ, 0x3c, !PT ;  /* 0x0000000207077212 */ /* 0x000fc600078e3cff */
[----:B0-----:R-:W-:Y:S01]  /*c8d0*/  IMAD R9, R0, 0x8, R3 ;  /* 0x0000000800097824 */ /* 0x001fe200078e0203 */
[----:B------:R-:W-:Y:S01]  /*c8e0*/  SHF.L.U32 R4, R7, 0x1f, RZ ;  /* 0x0000001f07047819 */ /* 0x000fe200000006ff */
[----:B-1----:R-:W-:Y:S06]  /*c8f0*/  @!P0 BRA `(.L_x_346) ;  /* 0x0000000800488947 */ /* 0x002fec0003800000 */
.L_x_368:
        /* <DEDUP_REMOVED lines=9> */
.L_x_369:
        /* <DEDUP_REMOVED lines=9> */
.L_x_370:
        /* <DEDUP_REMOVED lines=9> */
.L_x_371:
        /* <DEDUP_REMOVED lines=9> */
.L_x_372:
        /* <DEDUP_REMOVED lines=9> */
.L_x_373:
        /* <DEDUP_REMOVED lines=9> */
.L_x_374:
        /* <DEDUP_REMOVED lines=9> */
.L_x_375:
        /* <DEDUP_REMOVED lines=9> */
.L_x_376:
        /* <DEDUP_REMOVED lines=9> */
.L_x_377:
        /* <DEDUP_REMOVED lines=9> */
.L_x_378:
[----:B------:R-:W1:Y:S01]  /*cea0*/  SYNCS.PHASECHK.TRANS64.TRYWAIT P0, [R9+URZ], R4 ;  /* 0x00000004090075a7 */ /* 0x000e62000800017f */
[----:B------:R-:W-:-:S05]  /*ceb0*/  VIADD R0, R0, 0x1 ;  /* 0x0000000100007836 */ /* 0x000fca0000000000 */
[----:B------:R-:W-:-:S04]  /*cec0*/  ISETP.NE.AND P1, PT, R0, 0xf, PT ;  /* 0x0000000f0000780c */ /* 0x000fc80003f25270 */
[----:B------:R-:W-:Y:S02]  /*ced0*/  SEL R2, RZ, 0x1, P1 ;  /* 0x00000001ff027807 */ /* 0x000fe40000800000 */
[----:B------:R-:W-:Y:S02]  /*cee0*/  SEL R0, R0, RZ, P1 ;  /* 0x000000ff00007207 */ /* 0x000fe40000800000 */
[----:B------:R-:W-:Y:S01]  /*cef0*/  LOP3.LUT R2, R7, R2, RZ, 0x3c, !PT ;  /* 0x0000000207027212 */ /* 0x000fe200078e3cff */
[----:B-1----:R-:W-:Y:S06]  /*cf00*/  @!P0 BRA `(.L_x_357) ;  /* 0x0000000400a08947 */ /* 0x002fec0003800000 */
.L_x_379:
[----:B------:R-:W-:Y:S01]  /*cf10*/  IMAD R3, R0, 0x8, R3 ;  /* 0x0000000800037824 */ /* 0x000fe200078e0203 */
[----:B------:R-:W-:-:S07]  /*cf20*/  SHF.L.U32 R0, R2, 0x1f, RZ ;  /* 0x0000001f02007819 */ /* 0x000fce00000006ff */
.L_x_358:
[----:B--2---:R2:W3:Y:S02]  /*cf30*/  SYNCS.PHASECHK.TRANS64.TRYWAIT P0, [R3+URZ], R0 ;  /* 0x00000000030075a7 */ /* 0x0044e4000800017f */
[----:B---3--:R-:W-:Y:S05]  /*cf40*/  @!P0 NANOSLEEP.SYNCS 0x989680 ;  /* 0x009896800000895d */ /* 0x008fea0003900000 */
[----:B------:R-:W3:Y:S02]  /*cf50*/  @!P0 SYNCS.PHASECHK.TRANS64 P0, [R3+URZ], R0 ;  /* 0x00000000030085a7 */ /* 0x000ee4000800007f */
[----:B---3--:R-:W-:Y:S05]  /*cf60*/  @!P0 BRA `(.L_x_358) ;  /* 0xfffffffc00f08947 */ /* 0x008fea000383ffff */
.L_x_342:
[----:B------:R-:W-:Y:S05]  /*cf70*/  BSYNC B0 ;  /* 0x0000000000007941 */ /* 0x000fea0003800000 */
.L_x_341:
[----:B------:R-:W-:Y:S05]  /*cf80*/  EXIT ;  /* 0x000000000000794d */ /* 0x000fea0003800000 */
.L_x_18:
[----:B----4-:R4:W0:Y:S02]  /*cf90*/  SYNCS.PHASECHK.TRANS64.TRYWAIT P1, [R3+URZ], R0 ;  /* 0x00000000030075a7 */ /* 0x010824000802017f */
[----:B0-----:R-:W-:Y:S05]  /*cfa0*/  @!P1 NANOSLEEP.SYNCS 0x989680 ;  /* 0x009896800000995d */ /* 0x001fea0003900000 */
[----:B------:R-:W0:Y:S02]  /*cfb0*/  @!P1 SYNCS.PHASECHK.TRANS64 P1, [R3+URZ], R0 ;  /* 0x00000000030095a7 */ /* 0x000e24000802007f */
[----:B0-----:R-:W-:Y:S05]  /*cfc0*/  @!P1 BRA `(.L_x_18) ;  /* 0xfffffffc00f09947 */ /* 0x001fea000383ffff */
[----:B------:R-:W-:Y:S05]  /*cfd0*/  BRA `(.L_x_17) ;  /* 0xffffff4400187947 */ /* 0x000fea000383ffff */
.L_x_23:
[----:B---3--:R3:W4:Y:S02]  /*cfe0*/  SYNCS.PHASECHK.TRANS64.TRYWAIT P1, [R5+URZ], R4 ;  /* 0x00000004050075a7 */ /* 0x008724000802017f */
[----:B----4-:R-:W-:Y:S05]  /*cff0*/  @!P1 NANOSLEEP.SYNCS 0x989680 ;  /* 0x009896800000995d */ /* 0x010fea0003900000 */
[----:B------:R-:W4:Y:S02]  /*d000*/  @!P1 SYNCS.PHASECHK.TRANS64 P1, [R5+URZ], R4 ;  /* 0x00000004050095a7 */ /* 0x000f24000802007f */
[----:B----4-:R-:W-:Y:S05]  /*d010*/  @!P1 BRA `(.L_x_23) ;  /* 0xfffffffc00f09947 */ /* 0x010fea000383ffff */
[----:B------:R-:W-:Y:S05]  /*d020*/  BRA `(.L_x_22) ;  /* 0xffffff4400d87947 */ /* 0x000fea000383ffff */
.L_x_328:
[----:B------:R-:W-:Y:S01]  /*d030*/  BSSY B1, `(.L_x_359) ;  /* 0x0000006000017945 */ /* 0x000fe20003800000 */
[----:B------:R-:W-:-:S07]  /*d040*/  IMAD.MOV.U32 R15, RZ, RZ, -0x1 ;  /* 0xffffffffff0f7424 */ /* 0x000fce00078e00ff */
[----:B------:R-:W-:Y:S05]  /*d050*/  WARPSYNC.COLLECTIVE R15, `(.L_x_360) ;  /* 0x000000000f0c7348 */ /* 0x000fea0003c00000 */
[----:B------:R-:W-:Y:S02]  /*d060*/  ELECT P6, UR62, PT ;  /* 0x00000000003e782f */ /* 0x000fe400038c0000 */
[----:B------:R-:W-:Y:S01]  /*d070*/  MOV R14, UR62 ;  /* 0x0000003e000e7c02 */ /* 0x000fe20008000f00 */
[----:B------:R-:W-:Y:S10]  /*d080*/  ENDCOLLECTIVE ;  /* 0x000000000000791b */ /* 0x000ff40003800000 */
.L_x_360:
[----:B------:R-:W-:Y:S05]  /*d090*/  BSYNC B1 ;  /* 0x0000000000017941 */ /* 0x000fea0003800000 */
.L_x_359:
[----:B------:R-:W-:Y:S05]  /*d0a0*/  BRA `(.L_x_361) ;  /* 0xffffffe800b47947 */ /* 0x000fea000383ffff */
.L_x_331:
[----:B0-----:R0:W1:Y:S02]  /*d0b0*/  SYNCS.PHASECHK.TRANS64.TRYWAIT P1, [R14+URZ+0x78], R7 ;  /* 0x000078070e0075a7 */ /* 0x001064000802017f */
[----:B-1----:R-:W-:Y:S05]  /*d0c0*/  @!P1 NANOSLEEP.SYNCS 0x989680 ;  /* 0x009896800000995d */ /* 0x002fea0003900000 */
[----:B------:R-:W1:Y:S02]  /*d0d0*/  @!P1 SYNCS.PHASECHK.TRANS64 P1, [R14+URZ+0x78], R7 ;  /* 0x000078070e0095a7 */ /* 0x000e64000802007f */
[----:B-1----:R-:W-:Y:S05]  /*d0e0*/  @!P1 BRA `(.L_x_331) ;  /* 0xfffffffc00f09947 */ /* 0x002fea000383ffff */
[----:B------:R-:W-:Y:S05]  /*d0f0*/  BRA `(.L_x_362) ;  /* 0xffffffe800e87947 */ /* 0x000fea000383ffff */
.L_x_340:
[----:B------:R-:W-:Y:S01]  /*d100*/  BSSY B0, `(.L_x_363) ;  /* 0x0000006000007945 */ /* 0x000fe20003800000 */
[----:B------:R-:W-:-:S07]  /*d110*/  IMAD.MOV.U32 R15, RZ, RZ, -0x1 ;  /* 0xffffffffff0f7424 */ /* 0x000fce00078e00ff */
[----:B------:R-:W-:Y:S05]  /*d120*/  WARPSYNC.COLLECTIVE R15, `(.L_x_364) ;  /* 0x000000000f0c7348 */ /* 0x000fea0003c00000 */
[----:B------:R-:W-:Y:S02]  /*d130*/  ELECT P6, UR62, PT ;  /* 0x00000000003e782f */ /* 0x000fe400038c0000 */
[----:B------:R-:W-:Y:S01]  /*d140*/  MOV R14, UR62 ;  /* 0x0000003e000e7c02 */ /* 0x000fe20008000f00 */
[----:B------:R-:W-:Y:S10]  /*d150*/  ENDCOLLECTIVE ;  /* 0x000000000000791b */ /* 0x000ff40003800000 */
.L_x_364:
[----:B------:R-:W-:Y:S05]  /*d160*/  BSYNC B0 ;  /* 0x0000000000007941 */ /* 0x000fea0003800000 */
.L_x_363:
[----:B------:R-:W-:Y:S05]  /*d170*/  BRA `(.L_x_365) ;  /* 0xfffffff400447947 */ /* 0x000fea000383ffff */
.L_x_344:
[----:B0-----:R0:W1:Y:S02]  /*d180*/  SYNCS.PHASECHK.TRANS64.TRYWAIT P0, [R7+URZ], R2 ;  /* 0x00000002070075a7 */ /* 0x001064000800017f */
[----:B-1----:R-:W-:Y:S05]  /*d190*/  @!P0 NANOSLEEP.SYNCS 0x989680 ;  /* 0x009896800000895d */ /* 0x002fea0003900000 */
[----:B------:R-:W1:Y:S02]  /*d1a0*/  @!P0 SYNCS.PHASECHK.TRANS64 P0, [R7+URZ], R2 ;  /* 0x00000002070085a7 */ /* 0x000e64000800007f */
[----:B-1----:R-:W-:Y:S05]  /*d1b0*/  @!P0 BRA `(.L_x_344) ;  /* 0xfffffffc00f08947 */ /* 0x002fea000383ffff */
[----:B------:R-:W-:Y:S05]  /*d1c0*/  BRA `(.L_x_366) ;  /* 0xfffffff400847947 */ /* 0x000fea000383ffff */
.L_x_345:
[----:B0-----:R0:W1:Y:S02]  /*d1d0*/  SYNCS.PHASECHK.TRANS64.TRYWAIT P0, [R9+URZ], R4 ;  /* 0x00000004090075a7 */ /* 0x001064000800017f */
[----:B-1----:R-:W-:Y:S05]  /*d1e0*/  @!P0 NANOSLEEP.SYNCS 0x989680 ;  /* 0x009896800000895d */ /* 0x002fea0003900000 */
[----:B------:R-:W1:Y:S02]  /*d1f0*/  @!P0 SYNCS.PHASECHK.TRANS64 P0, [R9+URZ], R4 ;  /* 0x00000004090085a7 */ /* 0x000e64000800007f */
[----:B-1----:R-:W-:Y:S05]  /*d200*/  @!P0 BRA `(.L_x_345) ;  /* 0xfffffffc00f08947 */ /* 0x002fea000383ffff */
[----:B------:R-:W-:Y:S05]  /*d210*/  BRA `(.L_x_367) ;  /* 0xfffffff400947947 */ /* 0x000fea000383ffff */
.L_x_346:
[----:B0-----:R0:W1:Y:S02]  /*d220*/  SYNCS.PHASECHK.TRANS64.TRYWAIT P0, [R6+URZ], R5 ;  /* 0x00000005060075a7 */ /* 0x001064000800017f */
[----:B-1----:R-:W-:Y:S05]  /*d230*/  @!P0 NANOSLEEP.SYNCS 0x989680 ;  /* 0x009896800000895d */ /* 0x002fea0003900000 */
[----:B------:R-:W1:Y:S02]  /*d240*/  @!P0 SYNCS.PHASECHK.TRANS64 P0, [R6+URZ], R5 ;  /* 0x00000005060085a7 */ /* 0x000e64000800007f */
[----:B-1----:R-:W-:Y:S05]  /*d250*/  @!P0 BRA `(.L_x_346) ;  /* 0xfffffffc00f08947 */ /* 0x002fea000383ffff */
[----:B------:R-:W-:Y:S05]  /*d260*/  BRA `(.L_x_368) ;  /* 0xfffffff400a47947 */ /* 0x000fea000383ffff */
.L_x_347:
[----:B0-----:R0:W1:Y:S02]  /*d270*/  SYNCS.PHASECHK.TRANS64.TRYWAIT P0, [R9+URZ], R4 ;  /* 0x00000004090075a7 */ /* 0x001064000800017f */
[----:B-1----:R-:W-:Y:S05]  /*d280*/  @!P0 NANOSLEEP.SYNCS 0x989680 ;  /* 0x009896800000895d */ /* 0x002fea0003900000 */
[----:B------:R-:W1:Y:S02]  /*d290*/  @!P0 SYNCS.PHASECHK.TRANS64 P0, [R9+URZ], R4 ;  /* 0x00000004090085a7 */ /* 0x000e64000800007f */
[----:B-1----:R-:W-:Y:S05]  /*d2a0*/  @!P0 BRA `(.L_x_347) ;  /* 0xfffffffc00f08947 */ /* 0x002fea000383ffff */
[----:B------:R-:W-:Y:S05]  /*d2b0*/  BRA `(.L_x_369) ;  /* 0xfffffff400b47947 */ /* 0x000fea000383ffff */
.L_x_348:
[----:B0-----:R0:W1:Y:S02]  /*d2c0*/  SYNCS.PHASECHK.TRANS64.TRYWAIT P0, [R6+URZ], R5 ;  /* 0x00000005060075a7 */ /* 0x001064000800017f */
[----:B-1----:R-:W-:Y:S05]  /*d2d0*/  @!P0 NANOSLEEP.SYNCS 0x989680 ;  /* 0x009896800000895d */ /* 0x002fea0003900000 */
[----:B------:R-:W1:Y:S02]  /*d2e0*/  @!P0 SYNCS.PHASECHK.TRANS64 P0, [R6+URZ], R5 ;  /* 0x00000005060085a7 */ /* 0x000e64000800007f */
[----:B-1----:R-:W-:Y:S05]  /*d2f0*/  @!P0 BRA `(.L_x_348) ;  /* 0xfffffffc00f08947 */ /* 0x002fea000383ffff */
[----:B------:R-:W-:Y:S05]  /*d300*/  BRA `(.L_x_370) ;  /* 0xfffffff400c47947 */ /* 0x000fea000383ffff */
.L_x_349:
[----:B0-----:R0:W1:Y:S02]  /*d310*/  SYNCS.PHASECHK.TRANS64.TRYWAIT P0, [R9+URZ], R4 ;  /* 0x00000004090075a7 */ /* 0x001064000800017f */
[----:B-1----:R-:W-:Y:S05]  /*d320*/  @!P0 NANOSLEEP.SYNCS 0x989680 ;  /* 0x009896800000895d */ /* 0x002fea0003900000 */
[----:B------:R-:W1:Y:S02]  /*d330*/  @!P0 SYNCS.PHASECHK.TRANS64 P0, [R9+URZ], R4 ;  /* 0x00000004090085a7 */ /* 0x000e64000800007f */
[----:B-1----:R-:W-:Y:S05]  /*d340*/  @!P0 BRA `(.L_x_349) ;  /* 0xfffffffc00f08947 */ /* 0x002fea000383ffff */
[----:B------:R-:W-:Y:S05]  /*d350*/  BRA `(.L_x_371) ;  /* 0xfffffff400d47947 */ /* 0x000fea000383ffff */
.L_x_350:
[----:B0-----:R0:W1:Y:S02]  /*d360*/  SYNCS.PHASECHK.TRANS64.TRYWAIT P0, [R6+URZ], R5 ;  /* 0x00000005060075a7 */ /* 0x001064000800017f */
[----:B-1----:R-:W-:Y:S05]  /*d370*/  @!P0 NANOSLEEP.SYNCS 0x989680 ;  /* 0x009896800000895d */ /* 0x002fea0003900000 */
[----:B------:R-:W1:Y:S02]  /*d380*/  @!P0 SYNCS.PHASECHK.TRANS64 P0, [R6+URZ], R5 ;  /* 0x00000005060085a7 */ /* 0x000e64000800007f */
[----:B-1----:R-:W-:Y:S05]  /*d390*/  @!P0 BRA `(.L_x_350) ;  /* 0xfffffffc00f08947 */ /* 0x002fea000383ffff */
[----:B------:R-:W-:Y:S05]  /*d3a0*/  BRA `(.L_x_372) ;  /* 0xfffffff400e47947 */ /* 0x000fea000383ffff */
.L_x_351:
[----:B0-----:R0:W1:Y:S02]  /*d3b0*/  SYNCS.PHASECHK.TRANS64.TRYWAIT P0, [R9+URZ], R4 ;  /* 0x00000004090075a7 */ /* 0x001064000800017f */
[----:B-1----:R-:W-:Y:S05]  /*d3c0*/  @!P0 NANOSLEEP.SYNCS 0x989680 ;  /* 0x009896800000895d */ /* 0x002fea0003900000 */
[----:B------:R-:W1:Y:S02]  /*d3d0*/  @!P0 SYNCS.PHASECHK.TRANS64 P0, [R9+URZ], R4 ;  /* 0x00000004090085a7 */ /* 0x000e64000800007f */
[----:B-1----:R-:W-:Y:S05]  /*d3e0*/  @!P0 BRA `(.L_x_351) ;  /* 0xfffffffc00f08947 */ /* 0x002fea000383ffff */
[----:B------:R-:W-:Y:S05]  /*d3f0*/  BRA `(.L_x_373) ;  /* 0xfffffff400f47947 */ /* 0x000fea000383ffff */
.L_x_352:
[----:B0-----:R0:W1:Y:S02]  /*d400*/  SYNCS.PHASECHK.TRANS64.TRYWAIT P0, [R6+URZ], R5 ;  /* 0x00000005060075a7 */ /* 0x001064000800017f */
[----:B-1----:R-:W-:Y:S05]  /*d410*/  @!P0 NANOSLEEP.SYNCS 0x989680 ;  /* 0x009896800000895d */ /* 0x002fea0003900000 */
[----:B------:R-:W1:Y:S02]  /*d420*/  @!P0 SYNCS.PHASECHK.TRANS64 P0, [R6+URZ], R5 ;  /* 0x00000005060085a7 */ /* 0x000e64000800007f */
[----:B-1----:R-:W-:Y:S05]  /*d430*/  @!P0 BRA `(.L_x_352) ;  /* 0xfffffffc00f08947 */ /* 0x002fea000383ffff */
[----:B------:R-:W-:Y:S05]  /*d440*/  BRA `(.L_x_374) ;  /* 0xfffffff800047947 */ /* 0x000fea000383ffff */
.L_x_353:
[----:B0-----:R0:W1:Y:S02]  /*d450*/  SYNCS.PHASECHK.TRANS64.TRYWAIT P0, [R9+URZ], R4 ;  /* 0x00000004090075a7 */ /* 0x001064000800017f */
[----:B-1----:R-:W-:Y:S05]  /*d460*/  @!P0 NANOSLEEP.SYNCS 0x989680 ;  /* 0x009896800000895d */ /* 0x002fea0003900000 */
[----:B------:R-:W1:Y:S02]  /*d470*/  @!P0 SYNCS.PHASECHK.TRANS64 P0, [R9+URZ], R4 ;  /* 0x00000004090085a7 */ /* 0x000e64000800007f */
[----:B-1----:R-:W-:Y:S05]  /*d480*/  @!P0 BRA `(.L_x_353) ;  /* 0xfffffffc00f08947 */ /* 0x002fea000383ffff */
[----:B------:R-:W-:Y:S05]  /*d490*/  BRA `(.L_x_375) ;  /* 0xfffffff800147947 */ /* 0x000fea000383ffff */
.L_x_354:
[----:B0-----:R0:W1:Y:S02]  /*d4a0*/  SYNCS.PHASECHK.TRANS64.TRYWAIT P0, [R6+URZ], R5 ;  /* 0x00000005060075a7 */ /* 0x001064000800017f */
[----:B-1----:R-:W-:Y:S05]  /*d4b0*/  @!P0 NANOSLEEP.SYNCS 0x989680 ;  /* 0x009896800000895d */ /* 0x002fea0003900000 */
[----:B------:R-:W1:Y:S02]  /*d4c0*/  @!P0 SYNCS.PHASECHK.TRANS64 P0, [R6+URZ], R5 ;  /* 0x00000005060085a7 */ /* 0x000e64000800007f */
[----:B-1----:R-:W-:Y:S05]  /*d4d0*/  @!P0 BRA `(.L_x_354) ;  /* 0xfffffffc00f08947 */ /* 0x002fea000383ffff */
[----:B------:R-:W-:Y:S05]  /*d4e0*/  BRA `(.L_x_376) ;  /* 0xfffffff800247947 */ /* 0x000fea000383ffff */
.L_x_355:
[----:B0-----:R0:W1:Y:S02]  /*d4f0*/  SYNCS.PHASECHK.TRANS64.TRYWAIT P0, [R9+URZ], R4 ;  /* 0x00000004090075a7 */ /* 0x001064000800017f */
[----:B-1----:R-:W-:Y:S05]  /*d500*/  @!P0 NANOSLEEP.SYNCS 0x989680 ;  /* 0x009896800000895d */ /* 0x002fea0003900000 */
[----:B------:R-:W1:Y:S02]  /*d510*/  @!P0 SYNCS.PHASECHK.TRANS64 P0, [R9+URZ], R4 ;  /* 0x00000004090085a7 */ /* 0x000e64000800007f */
[----:B-1----:R-:W-:Y:S05]  /*d520*/  @!P0 BRA `(.L_x_355) ;  /* 0xfffffffc00f08947 */ /* 0x002fea000383ffff */
[----:B------:R-:W-:Y:S05]  /*d530*/  BRA `(.L_x_377) ;  /* 0xfffffff800347947 */ /* 0x000fea000383ffff */
.L_x_356:
[----:B0-----:R0:W1:Y:S02]  /*d540*/  SYNCS.PHASECHK.TRANS64.TRYWAIT P0, [R6+URZ], R5 ;  /* 0x00000005060075a7 */ /* 0x001064000800017f */
[----:B-1----:R-:W-:Y:S05]  /*d550*/  @!P0 NANOSLEEP.SYNCS 0x989680 ;  /* 0x009896800000895d */ /* 0x002fea0003900000 */
[----:B------:R-:W1:Y:S02]  /*d560*/  @!P0 SYNCS.PHASECHK.TRANS64 P0, [R6+URZ], R5 ;  /* 0x00000005060085a7 */ /* 0x000e64000800007f */
[----:B-1----:R-:W-:Y:S05]  /*d570*/  @!P0 BRA `(.L_x_356) ;  /* 0xfffffffc00f08947 */ /* 0x002fea000383ffff */
[----:B------:R-:W-:Y:S05]  /*d580*/  BRA `(.L_x_378) ;  /* 0xfffffff800447947 */ /* 0x000fea000383ffff */
.L_x_357:
[----:B-1----:R1:W2:Y:S02]  /*d590*/  SYNCS.PHASECHK.TRANS64.TRYWAIT P0, [R9+URZ], R4 ;  /* 0x00000004090075a7 */ /* 0x0022a4000800017f */
[----:B--2---:R-:W-:Y:S05]  /*d5a0*/  @!P0 NANOSLEEP.SYNCS 0x989680 ;  /* 0x009896800000895d */ /* 0x004fea0003900000 */
[----:B------:R-:W2:Y:S02]  /*d5b0*/  @!P0 SYNCS.PHASECHK.TRANS64 P0, [R9+URZ], R4 ;  /* 0x00000004090085a7 */ /* 0x000ea4000800007f */
[----:B--2---:R-:W-:Y:S05]  /*d5c0*/  @!P0 BRA `(.L_x_357) ;  /* 0xfffffffc00f08947 */ /* 0x004fea000383ffff */
[----:B------:R-:W-:Y:S05]  /*d5d0*/  BRA `(.L_x_379) ;  /* 0xfffffff8004c7947 */ /* 0x000fea000383ffff */
.L_x_380:
[----:B------:R-:W-:-:S00]  /*d5e0*/  BRA `(.L_x_380) ;  /* 0xfffffffc00fc7947 */ /* 0x000fc0000383ffff */
[----:B------:R-:W-:-:S00]  /*d5f0*/  NOP ;  /* 0x0000000000007918 */ /* 0x000fc00000000000 */
        /* <DEDUP_REMOVED lines=8> */
.L_x_381:


//--------------------- .nv.global.init           --------------------------
	.section	.nv.global.init,"aw",@progbits
.nv.global.init:
	.type		$str$22,@object
	.size		$str$22,($str$23 - $str$22)
$str$22:
        /*0000*/ 	.byte	0x6b, 0x5f, 0x74, 0x69, 0x6c, 0x65, 0x5f, 0x63, 0x6f, 0x75, 0x6e, 0x74, 0x20, 0x3e, 0x3d, 0x20
        /*0010*/ 	.byte	0x31, 0x00
	.type		$str$23,@object
	.size		$str$23,(__unnamed_1 - $str$23)
$str$23:
        /*0012*/ 	.byte	0x2f, 0x74, 0x6d, 0x70, 0x2f, 0x63, 0x75, 0x74, 0x6c, 0x61, 0x73, 0x73, 0x5f, 0x73, 0x77, 0x65
        /*0022*/ 	.byte	0x65, 0x70, 0x5f, 0x73, 0x72, 0x63, 0x2f, 0x69, 0x6e, 0x63, 0x6c, 0x75, 0x64, 0x65, 0x2f, 0x63
        /*0032*/ 	.byte	0x75, 0x74, 0x6c, 0x61, 0x73, 0x73, 0x2f, 0x67, 0x65, 0x6d, 0x6d, 0x2f, 0x63, 0x6f, 0x6c, 0x6c
        /*0042*/ 	.byte	0x65, 0x63, 0x74, 0x69, 0x76, 0x65, 0x2f, 0x73, 0x6d, 0x39, 0x30, 0x5f, 0x6d, 0x6d, 0x61, 0x5f
        /*0052*/ 	.byte	0x74, 0x6d, 0x61, 0x5f, 0x67, 0x6d, 0x6d, 0x61, 0x5f, 0x73, 0x73, 0x5f, 0x77, 0x61, 0x72, 0x70
        /*0062*/ 	.byte	0x73, 0x70, 0x65, 0x63, 0x69, 0x61, 0x6c, 0x69, 0x7a, 0x65, 0x64, 0x2e, 0x68, 0x70, 0x70, 0x00
	.type		__unnamed_1,@object
	.size		__unnamed_1,(.L_0 - __unnamed_1)
__unnamed_1:
        /*0072*/ 	.byte	0x76, 0x6f, 0x69, 0x64, 0x20, 0x63, 0x75, 0x74, 0x6c, 0x61, 0x73, 0x73, 0x3a, 0x3a, 0x67, 0x65
        /* <DEDUP_REMOVED lines=172> */
.L_0:


//--------------------- .nv.shared._ZN7cutlass13device_kernelINS_4gemm6kernel13GemmUniversalIN4cute5tupleIJiiiiEEENS1_10collective13CollectiveMmaINS1_34MainloopSm90TmaGmmaWarpSpecializedILi15ENS5_IJNS4_1CILi1EEESB_SB_EEENS1_35KernelTmaWarpSpecializedCooperativeEEENS5_IJNSA_ILi384EEENSA_ILi96EEENSA_ILi32EEEEEEaNS5_IJlSB_lEEEaSJ_NS4_8TiledMMAINS4_8MMA_AtomIJNS4_4SM904GMMA26MMA_64x96x32_S32S8S8_SS_TNEEEENS4_6LayoutINS5_IJNSA_ILi2EEESB_SB_EEENS5_IJSB_NSA_ILi0EEEST_EEEEENS5_IJNS4_10UnderscoreESW_SW_EEEEENS4_13SM90_TMA_LOADENS4_14ComposedLayoutINS4_7SwizzleILi1ELi4ELi3EEENS4_18smem_ptr_flag_bitsILi8EEENSQ_INS5_IJNSA_ILi8EEESH_EEENS5_IJSH_SB_EEEEEEEvNS4_8identityESZ_S19_vS1A_EENS_8epilogue10collective6detail29Sm90TmaWarpSpecializedAdapterINS1D_15DefaultEpilogueIaSJ_SJ_NS1C_6thread17LinearCombinationIaLi1EiiLNS1H_9ScaleType4KindE0ELNS_15FloatRoundStyleE2EaEENS1_15EpilogueDefaultEEEEEvvEEEEvNT_6ParamsE --------------------------
	.section	.nv.shared._ZN7cutlass13device_kernelINS_4gemm6kernel13GemmUniversalIN4cute5tupleIJiiiiEEENS1_10collective13CollectiveMmaINS1_34MainloopSm90TmaGmmaWarpSpecializedILi15ENS5_IJNS4_1CILi1EEESB_SB_EEENS1_35KernelTmaWarpSpecializedCooperativeEEENS5_IJNSA_ILi384EEENSA_ILi96EEENSA_ILi32EEEEEEaNS5_IJlSB_lEEEaSJ_NS4_8TiledMMAINS4_8MMA_AtomIJNS4_4SM904GMMA26MMA_64x96x32_S32S8S8_SS_TNEEEENS4_6LayoutINS5_IJNSA_ILi2EEESB_SB_EEENS5_IJSB_NSA_ILi0EEEST_EEEEENS5_IJNS4_10UnderscoreESW_SW_EEEEENS4_13SM90_TMA_LOADENS4_14ComposedLayoutINS4_7SwizzleILi1ELi4ELi3EEENS4_18smem_ptr_flag_bitsILi8EEENSQ_INS5_IJNSA_ILi8EEESH_EEENS5_IJSH_SB_EEEEEEEvNS4_8identityESZ_S19_vS1A_EENS_8epilogue10collective6detail29Sm90TmaWarpSpecializedAdapterINS1D_15DefaultEpilogueIaSJ_SJ_NS1C_6thread17LinearCombinationIaLi1EiiLNS1H_9ScaleType4KindE0ELNS_15FloatRoundStyleE2EaEENS1_15EpilogueDefaultEEEEEvvEEEEvNT_6ParamsE,"aw",@nobits
	.sectionflags	@""
	.align	16
	.zero		1024


//--------------------- .nv.shared.reserved.0     --------------------------
	.section	.nv.shared.reserved.0,"aw",@nobits
	.weak		__nv_reservedSMEM_offset_0_alias
	.size		__nv_reservedSMEM_offset_0_alias, 0, 0
	.other		__nv_reservedSMEM_offset_0_alias,@"STO_CUDA_RESERVED_SHARED STV_DEFAULT"
__nv_reservedSMEM_offset_0_alias:
	.zero		0


//--------------------- .nv.global                --------------------------
	.section	.nv.global,"aw",@nobits
.nv.global:
	.type		_ZN40_INTERNAL_02dafc2f_4_k_cu_d537d3e7_143294cute1_E,@object
	.size		_ZN40_INTERNAL_02dafc2f_4_k_cu_d537d3e7_143294cute1_E,(_ZN40_INTERNAL_02dafc2f_4_k_cu_d537d3e7_143294cuda3std3__45__cpo6cbeginE - _ZN40_INTERNAL_02dafc2f_4_k_cu_d537d3e7_143294cute1_E)
_ZN40_INTERNAL_02dafc2f_4_k_cu_d537d3e7_143294cute1_E:
	.zero		1
	.type		_ZN40_INTERNAL_02dafc2f_4_k_cu_d537d3e7_143294cuda3std3__45__cpo6cbeginE,@object
	.size		_ZN40_INTERNAL_02dafc2f_4_k_cu_d537d3e7_143294cuda3std3__45__cpo6cbeginE,(_ZN40_INTERNAL_02dafc2f_4_k_cu_d537d3e7_143294cuda3std3__48in_placeE - _ZN40_INTERNAL_02dafc2f_4_k_cu_d537d3e7_143294cuda3std3__45__cpo6cbeginE)
_ZN40_INTERNAL_02dafc2f_4_k_cu_d537d3e7_143294cuda3std3__45__cpo6cbeginE:
	.zero		1
	.type		_ZN40_INTERNAL_02dafc2f_4_k_cu_d537d3e7_143294cuda3std3__48in_placeE,@object
	.size		_ZN40_INTERNAL_02dafc2f_4_k_cu_d537d3e7_143294cuda3std3__48in_placeE,(_ZN40_INTERNAL_02dafc2f_4_k_cu_d537d3e7_143294cuda3std6ranges3__45__cpo9iter_moveE - _ZN40_INTERNAL_02dafc2f_4_k_cu_d537d3e7_143294cuda3std3__48in_placeE)
_ZN40_INTERNAL_02dafc2f_4_k_cu_d537d3e7_143294cuda3std3__48in_placeE:
	.zero		1
	.type		_ZN40_INTERNAL_02dafc2f_4_k_cu_d537d3e7_143294cuda3std6ranges3__45__cpo9iter_moveE,@object
	.size		_ZN40_INTERNAL_02dafc2f_4_k_cu_d537d3e7_143294cuda3std6ranges3__45__cpo9iter_moveE,(_ZN40_INTERNAL_02dafc2f_4_k_cu_d537d3e7_143294cuda3std3__45__cpo5beginE - _ZN40_INTERNAL_02dafc2f_4_k_cu_d537d3e7_143294cuda3std6ranges3__45__cpo9iter_moveE)
_ZN40_INTERNAL_02dafc2f_4_k_cu_d537d3e7_143294cuda3std6ranges3__45__cpo9iter_moveE:
	.zero		1
	.type		_ZN40_INTERNAL_02dafc2f_4_k_cu_d537d3e7_143294cuda3std3__45__cpo5beginE,@object
	.size		_ZN40_INTERNAL_02dafc2f_4_k_cu_d537d3e7_143294cuda3std3__45__cpo5beginE,(_ZN40_INTERNAL_02dafc2f_4_k_cu_d537d3e7_143294cuda3std3__442_GLOBAL__N__02dafc2f_4_k_cu_d537d3e7_143296ignoreE - _ZN40_INTERNAL_02dafc2f_4_k_cu_d537d3e7_143294cuda3std3__45__cpo5beginE)
_ZN40_INTERNAL_02dafc2f_4_k_cu_d537d3e7_143294cuda3std3__45__cpo5beginE:
	.zero		1
	.type		_ZN40_INTERNAL_02dafc2f_4_k_cu_d537d3e7_143294cuda3std3__442_GLOBAL__N__02dafc2f_4_k_cu_d537d3e7_143296ignoreE,@object
	.size		_ZN40_INTERNAL_02dafc2f_4_k_cu_d537d3e7_143294cuda3std3__442_GLOBAL__N__02dafc2f_4_k_cu_d537d3e7_143296ignoreE,(_ZN40_INTERNAL_02dafc2f_4_k_cu_d537d3e7_143294cute7productE - _ZN40_INTERNAL_02dafc2f_4_k_cu_d537d3e7_143294cuda3std3__442_GLOBAL__N__02dafc2f_4_k_cu_d537d3e7_143296ignoreE)
_ZN40_INTERNAL_02dafc2f_4_k_cu_d537d3e7_143294cuda3std3__442_GLOBAL__N__02dafc2f_4_k_cu_d537d3e7_143296ignoreE:
	.zero		1
	.type		_ZN40_INTERNAL_02dafc2f_4_k_cu_d537d3e7_143294cute7productE,@object
	.size		_ZN40_INTERNAL_02dafc2f_4_k_cu_d537d3e7_143294cute7productE,(_ZN40_INTERNAL_02dafc2f_4_k_cu_d537d3e7_143294cuda3std3__45__cpo3endE - _ZN40_INTERNAL_02dafc2f_4_k_cu_d537d3e7_143294cute7productE)
_ZN40_INTERNAL_02dafc2f_4_k_cu_d537d3e7_143294cute7productE:
	.zero		1
	.type		_ZN40_INTERNAL_02dafc2f_4_k_cu_d537d3e7_143294cuda3std3__45__cpo3endE,@object
	.size		_ZN40_INTERNAL_02dafc2f_4_k_cu_d537d3e7_143294cuda3std3__45__cpo3endE,(_ZN40_INTERNAL_02dafc2f_4_k_cu_d537d3e7_143294cuda3std3__419piecewise_constructE - _ZN40_INTERNAL_02dafc2f_4_k_cu_d537d3e7_143294cuda3std3__45__cpo3endE)
_ZN40_INTERNAL_02dafc2f_4_k_cu_d537d3e7_143294cuda3std3__45__cpo3endE:
	.zero		1
	.type		_ZN40_INTERNAL_02dafc2f_4_k_cu_d537d3e7_143294cuda3std3__419piecewise_constructE,@object
	.size		_ZN40_INTERNAL_02dafc2f_4_k_cu_d537d3e7_143294cuda3std3__419piecewise_constructE,(_ZN40_INTERNAL_02dafc2f_4_k_cu_d537d3e7_143294cuda3std3__45__cpo4cendE - _ZN40_INTERNAL_02dafc2f_4_k_cu_d537d3e7_143294cuda3std3__419piecewise_constructE)
_ZN40_INTERNAL_02dafc2f_4_k_cu_d537d3e7_143294cuda3std3__419piecewise_constructE:
	.zero		1
	.type		_ZN40_INTERNAL_02dafc2f_4_k_cu_d537d3e7_143294cuda3std3__45__cpo4cendE,@object
	.size		_ZN40_INTERNAL_02dafc2f_4_k_cu_d537d3e7_143294cuda3std3__45__cpo4cendE,(_ZN40_INTERNAL_02dafc2f_4_k_cu_d537d3e7_143294cuda3std6ranges3__45__cpo4swapE - _ZN40_INTERNAL_02dafc2f_4_k_cu_d537d3e7_143294cuda3std3__45__cpo4cendE)
_ZN40_INTERNAL_02dafc2f_4_k_cu_d537d3e7_143294cuda3std3__45__cpo4cendE:
	.zero		1
	.type		_ZN40_INTERNAL_02dafc2f_4_k_cu_d537d3e7_143294cuda3std6ranges3__45__cpo4swapE,@object
	.size		_ZN40_INTERNAL_02dafc2f_4_k_cu_d537d3e7_143294cuda3std6ranges3__45__cpo4swapE,(.L_8 - _ZN40_INTERNAL_02dafc2f_4_k_cu_d537d3e7_143294cuda3std6ranges3__45__cpo4swapE)
_ZN40_INTERNAL_02dafc2f_4_k_cu_d537d3e7_143294cuda3std6ranges3__45__cpo4swapE:
	.zero		1
.L_8:


//--------------------- .nv.constant0._ZN7cutlass13device_kernelINS_4gemm6kernel13GemmUniversalIN4cute5tupleIJiiiiEEENS1_10collective13CollectiveMmaINS1_34MainloopSm90TmaGmmaWarpSpecializedILi15ENS5_IJNS4_1CILi1EEESB_SB_EEENS1_35KernelTmaWarpSpecializedCooperativeEEENS5_IJNSA_ILi384EEENSA_ILi96EEENSA_ILi32EEEEEEaNS5_IJlSB_lEEEaSJ_NS4_8TiledMMAINS4_8MMA_AtomIJNS4_4SM904GMMA26MMA_64x96x32_S32S8S8_SS_TNEEEENS4_6LayoutINS5_IJNSA_ILi2EEESB_SB_EEENS5_IJSB_NSA_ILi0EEEST_EEEEENS5_IJNS4_10UnderscoreESW_SW_EEEEENS4_13SM90_TMA_LOADENS4_14ComposedLayoutINS4_7SwizzleILi1ELi4ELi3EEENS4_18smem_ptr_flag_bitsILi8EEENSQ_INS5_IJNSA_ILi8EEESH_EEENS5_IJSH_SB_EEEEEEEvNS4_8identityESZ_S19_vS1A_EENS_8epilogue10collective6detail29Sm90TmaWarpSpecializedAdapterINS1D_15DefaultEpilogueIaSJ_SJ_NS1C_6thread17LinearCombinationIaLi1EiiLNS1H_9ScaleType4KindE0ELNS_15FloatRoundStyleE2EaEENS1_15EpilogueDefaultEEEEEvvEEEEvNT_6ParamsE --------------------------
	.section	.nv.constant0._ZN7cutlass13device_kernelINS_4gemm6kernel13GemmUniversalIN4cute5tupleIJiiiiEEENS1_10collective13CollectiveMmaINS1_34MainloopSm90TmaGmmaWarpSpecializedILi15ENS5_IJNS4_1CILi1EEESB_SB_EEENS1_35KernelTmaWarpSpecializedCooperativeEEENS5_IJNSA_ILi384EEENSA_ILi96EEENSA_ILi32EEEEEEaNS5_IJlSB_lEEEaSJ_NS4_8TiledMMAINS4_8MMA_AtomIJNS4_4SM904GMMA26MMA_64x96x32_S32S8S8_SS_TNEEEENS4_6LayoutINS5_IJNSA_ILi2EEESB_SB_EEENS5_IJSB_NSA_ILi0EEEST_EEEEENS5_IJNS4_10UnderscoreESW_SW_EEEEENS4_13SM90_TMA_LOADENS4_14ComposedLayoutINS4_7SwizzleILi1ELi4ELi3EEENS4_18smem_ptr_flag_bitsILi8EEENSQ_INS5_IJNSA_ILi8EEESH_EEENS5_IJSH_SB_EEEEEEEvNS4_8identityESZ_S19_vS1A_EENS_8epilogue10collective6detail29Sm90TmaWarpSpecializedAdapterINS1D_15DefaultEpilogueIaSJ_SJ_NS1C_6thread17LinearCombinationIaLi1EiiLNS1H_9ScaleType4KindE0ELNS_15FloatRoundStyleE2EaEENS1_15EpilogueDefaultEEEEEvvEEEEvNT_6ParamsE,"a",@progbits
	.sectionflags	@""
	.align	4
.nv.constant0._ZN7cutlass13device_kernelINS_4gemm6kernel13GemmUniversalIN4cute5tupleIJiiiiEEENS1_10collective13CollectiveMmaINS1_34MainloopSm90TmaGmmaWarpSpecializedILi15ENS5_IJNS4_1CILi1EEESB_SB_EEENS1_35KernelTmaWarpSpecializedCooperativeEEENS5_IJNSA_ILi384EEENSA_ILi96EEENSA_ILi32EEEEEEaNS5_IJlSB_lEEEaSJ_NS4_8TiledMMAINS4_8MMA_AtomIJNS4_4SM904GMMA26MMA_64x96x32_S32S8S8_SS_TNEEEENS4_6LayoutINS5_IJNSA_ILi2EEESB_SB_EEENS5_IJSB_NSA_ILi0EEEST_EEEEENS5_IJNS4_10UnderscoreESW_SW_EEEEENS4_13SM90_TMA_LOADENS4_14ComposedLayoutINS4_7SwizzleILi1ELi4ELi3EEENS4_18smem_ptr_flag_bitsILi8EEENSQ_INS5_IJNSA_ILi8EEESH_EEENS5_IJSH_SB_EEEEEEEvNS4_8identityESZ_S19_vS1A_EENS_8epilogue10collective6detail29Sm90TmaWarpSpecializedAdapterINS1D_15DefaultEpilogueIaSJ_SJ_NS1C_6thread17LinearCombinationIaLi1EiiLNS1H_9ScaleType4KindE0ELNS_15FloatRoundStyleE2EaEENS1_15EpilogueDefaultEEEEEvvEEEEvNT_6ParamsE:
	.zero		1664


//--------------------- SYMBOLS --------------------------

	.type		.nv.reservedSmem.offset0,@object
	.size		.nv.reservedSmem.offset0,0x4
	.type		__assertfail,@function
